//
// Generated by NVIDIA NVVM Compiler
//
// Compiler Build ID: CL-36424714
// Cuda compilation tools, release 13.0, V13.0.88
// Based on NVVM 20.0.0
//

.version 9.0
.target sm_100
.address_size 64

	// .globl	_Z12setup_kernelP17curandStateXORWOW
.global .align 4 .b8 precalc_xorwow_matrix[102400];
.global .align 4 .b8 precalc_xorwow_offset_matrix[102400];
.global .align 4 .b8 mrg32k3aM1[2304];
.global .align 4 .b8 mrg32k3aM2[2304];
.global .align 4 .b8 mrg32k3aM1SubSeq[2016];
.global .align 4 .b8 mrg32k3aM2SubSeq[2016];
.global .align 4 .b8 mrg32k3aM1Seq[2304];
.global .align 4 .b8 mrg32k3aM2Seq[2304];
.const .align 8 .b8 __cr_lgamma_table[72];

.visible .entry _Z12setup_kernelP17curandStateXORWOW(
	.param .u64 .ptr .align 1 _Z12setup_kernelP17curandStateXORWOW_param_0
)
{
	.reg .pred 	%p<24>;
	.reg .b32 	%r<413>;
	.reg .b64 	%rd<19>;

	ld.param.u64 	%rd9, [_Z12setup_kernelP17curandStateXORWOW_param_0];
	cvta.to.global.u64 	%rd10, %rd9;
	mov.u32 	%r182, %tid.x;
	mov.u32 	%r183, %ctaid.x;
	mov.u32 	%r184, %ntid.x;
	mad.lo.s32 	%r185, %r183, %r184, %r182;
	// begin inline asm
	mov.u64 	%rd8, %clock64;
	// end inline asm
	cvt.s64.s32 	%rd18, %r185;
	mul.wide.s32 	%rd11, %r185, 48;
	add.s64 	%rd2, %rd10, %rd11;
	cvt.u32.u64 	%r186, %rd8;
	xor.b32  	%r187, %r186, -1429050551;
	mul.lo.s32 	%r188, %r187, 1099087573;
	{ .reg .b32 tmp; mov.b64 {tmp, %r189}, %rd8; }
	xor.b32  	%r190, %r189, -136515619;
	mul.lo.s32 	%r191, %r190, -1703105765;
	add.s32 	%r192, %r188, %r191;
	add.s32 	%r193, %r192, 6615241;
	add.s32 	%r194, %r188, 123456789;
	st.global.v2.u32 	[%rd2], {%r193, %r194};
	xor.b32  	%r195, %r188, 362436069;
	add.s32 	%r196, %r191, 521288629;
	st.global.v2.u32 	[%rd2+8], {%r195, %r196};
	xor.b32  	%r197, %r191, 88675123;
	add.s32 	%r198, %r188, 5783321;
	st.global.v2.u32 	[%rd2+16], {%r197, %r198};
	setp.eq.s32 	%p1, %r185, 0;
	@%p1 bra 	$L__BB0_42;
	mov.b32 	%r319, 0;
$L__BB0_2:
	and.b64  	%rd4, %rd18, 3;
	setp.eq.s64 	%p2, %rd4, 0;
	@%p2 bra 	$L__BB0_41;
	mul.wide.u32 	%rd12, %r319, 3200;
	mov.u64 	%rd13, precalc_xorwow_matrix;
	add.s64 	%rd5, %rd13, %rd12;
	cvt.u32.u64 	%r2, %rd4;
	mov.b32 	%r320, 0;
$L__BB0_4:
	mov.b32 	%r333, 0;
	mov.u32 	%r334, %r333;
	mov.u32 	%r335, %r333;
	mov.u32 	%r336, %r333;
	mov.u32 	%r337, %r333;
	mov.u32 	%r326, %r333;
$L__BB0_5:
	mul.wide.u32 	%rd14, %r326, 4;
	add.s64 	%rd15, %rd2, %rd14;
	ld.global.u32 	%r10, [%rd15+4];
	shl.b32 	%r11, %r326, 5;
	mov.b32 	%r332, 0;
$L__BB0_6:
	.pragma "nounroll";
	shr.u32 	%r203, %r10, %r332;
	and.b32  	%r204, %r203, 1;
	setp.eq.b32 	%p3, %r204, 1;
	not.pred 	%p4, %p3;
	add.s32 	%r205, %r11, %r332;
	mul.lo.s32 	%r206, %r205, 5;
	mul.wide.u32 	%rd16, %r206, 4;
	add.s64 	%rd6, %rd5, %rd16;
	@%p4 bra 	$L__BB0_8;
	ld.global.u32 	%r207, [%rd6];
	xor.b32  	%r337, %r337, %r207;
	ld.global.u32 	%r208, [%rd6+4];
	xor.b32  	%r336, %r336, %r208;
	ld.global.u32 	%r209, [%rd6+8];
	xor.b32  	%r335, %r335, %r209;
	ld.global.u32 	%r210, [%rd6+12];
	xor.b32  	%r334, %r334, %r210;
	ld.global.u32 	%r211, [%rd6+16];
	xor.b32  	%r333, %r333, %r211;
$L__BB0_8:
	and.b32  	%r213, %r203, 2;
	setp.eq.s32 	%p5, %r213, 0;
	@%p5 bra 	$L__BB0_10;
	ld.global.u32 	%r214, [%rd6+20];
	xor.b32  	%r337, %r337, %r214;
	ld.global.u32 	%r215, [%rd6+24];
	xor.b32  	%r336, %r336, %r215;
	ld.global.u32 	%r216, [%rd6+28];
	xor.b32  	%r335, %r335, %r216;
	ld.global.u32 	%r217, [%rd6+32];
	xor.b32  	%r334, %r334, %r217;
	ld.global.u32 	%r218, [%rd6+36];
	xor.b32  	%r333, %r333, %r218;
$L__BB0_10:
	and.b32  	%r220, %r203, 4;
	setp.eq.s32 	%p6, %r220, 0;
	@%p6 bra 	$L__BB0_12;
	ld.global.u32 	%r221, [%rd6+40];
	xor.b32  	%r337, %r337, %r221;
	ld.global.u32 	%r222, [%rd6+44];
	xor.b32  	%r336, %r336, %r222;
	ld.global.u32 	%r223, [%rd6+48];
	xor.b32  	%r335, %r335, %r223;
	ld.global.u32 	%r224, [%rd6+52];
	xor.b32  	%r334, %r334, %r224;
	ld.global.u32 	%r225, [%rd6+56];
	xor.b32  	%r333, %r333, %r225;
$L__BB0_12:
	and.b32  	%r227, %r203, 8;
	setp.eq.s32 	%p7, %r227, 0;
	@%p7 bra 	$L__BB0_14;
	ld.global.u32 	%r228, [%rd6+60];
	xor.b32  	%r337, %r337, %r228;
	ld.global.u32 	%r229, [%rd6+64];
	xor.b32  	%r336, %r336, %r229;
	ld.global.u32 	%r230, [%rd6+68];
	xor.b32  	%r335, %r335, %r230;
	ld.global.u32 	%r231, [%rd6+72];
	xor.b32  	%r334, %r334, %r231;
	ld.global.u32 	%r232, [%rd6+76];
	xor.b32  	%r333, %r333, %r232;
$L__BB0_14:
	and.b32  	%r234, %r203, 16;
	setp.eq.s32 	%p8, %r234, 0;
	@%p8 bra 	$L__BB0_16;
	ld.global.u32 	%r235, [%rd6+80];
	xor.b32  	%r337, %r337, %r235;
	ld.global.u32 	%r236, [%rd6+84];
	xor.b32  	%r336, %r336, %r236;
	ld.global.u32 	%r237, [%rd6+88];
	xor.b32  	%r335, %r335, %r237;
	ld.global.u32 	%r238, [%rd6+92];
	xor.b32  	%r334, %r334, %r238;
	ld.global.u32 	%r239, [%rd6+96];
	xor.b32  	%r333, %r333, %r239;
$L__BB0_16:
	and.b32  	%r241, %r203, 32;
	setp.eq.s32 	%p9, %r241, 0;
	@%p9 bra 	$L__BB0_18;
	ld.global.u32 	%r242, [%rd6+100];
	xor.b32  	%r337, %r337, %r242;
	ld.global.u32 	%r243, [%rd6+104];
	xor.b32  	%r336, %r336, %r243;
	ld.global.u32 	%r244, [%rd6+108];
	xor.b32  	%r335, %r335, %r244;
	ld.global.u32 	%r245, [%rd6+112];
	xor.b32  	%r334, %r334, %r245;
	ld.global.u32 	%r246, [%rd6+116];
	xor.b32  	%r333, %r333, %r246;
$L__BB0_18:
	and.b32  	%r248, %r203, 64;
	setp.eq.s32 	%p10, %r248, 0;
	@%p10 bra 	$L__BB0_20;
	ld.global.u32 	%r249, [%rd6+120];
	xor.b32  	%r337, %r337, %r249;
	ld.global.u32 	%r250, [%rd6+124];
	xor.b32  	%r336, %r336, %r250;
	ld.global.u32 	%r251, [%rd6+128];
	xor.b32  	%r335, %r335, %r251;
	ld.global.u32 	%r252, [%rd6+132];
	xor.b32  	%r334, %r334, %r252;
	ld.global.u32 	%r253, [%rd6+136];
	xor.b32  	%r333, %r333, %r253;
$L__BB0_20:
	and.b32  	%r255, %r203, 128;
	setp.eq.s32 	%p11, %r255, 0;
	@%p11 bra 	$L__BB0_22;
	ld.global.u32 	%r256, [%rd6+140];
	xor.b32  	%r337, %r337, %r256;
	ld.global.u32 	%r257, [%rd6+144];
	xor.b32  	%r336, %r336, %r257;
	ld.global.u32 	%r258, [%rd6+148];
	xor.b32  	%r335, %r335, %r258;
	ld.global.u32 	%r259, [%rd6+152];
	xor.b32  	%r334, %r334, %r259;
	ld.global.u32 	%r260, [%rd6+156];
	xor.b32  	%r333, %r333, %r260;
$L__BB0_22:
	and.b32  	%r262, %r203, 256;
	setp.eq.s32 	%p12, %r262, 0;
	@%p12 bra 	$L__BB0_24;
	ld.global.u32 	%r263, [%rd6+160];
	xor.b32  	%r337, %r337, %r263;
	ld.global.u32 	%r264, [%rd6+164];
	xor.b32  	%r336, %r336, %r264;
	ld.global.u32 	%r265, [%rd6+168];
	xor.b32  	%r335, %r335, %r265;
	ld.global.u32 	%r266, [%rd6+172];
	xor.b32  	%r334, %r334, %r266;
	ld.global.u32 	%r267, [%rd6+176];
	xor.b32  	%r333, %r333, %r267;
$L__BB0_24:
	and.b32  	%r269, %r203, 512;
	setp.eq.s32 	%p13, %r269, 0;
	@%p13 bra 	$L__BB0_26;
	ld.global.u32 	%r270, [%rd6+180];
	xor.b32  	%r337, %r337, %r270;
	ld.global.u32 	%r271, [%rd6+184];
	xor.b32  	%r336, %r336, %r271;
	ld.global.u32 	%r272, [%rd6+188];
	xor.b32  	%r335, %r335, %r272;
	ld.global.u32 	%r273, [%rd6+192];
	xor.b32  	%r334, %r334, %r273;
	ld.global.u32 	%r274, [%rd6+196];
	xor.b32  	%r333, %r333, %r274;
$L__BB0_26:
	and.b32  	%r276, %r203, 1024;
	setp.eq.s32 	%p14, %r276, 0;
	@%p14 bra 	$L__BB0_28;
	ld.global.u32 	%r277, [%rd6+200];
	xor.b32  	%r337, %r337, %r277;
	ld.global.u32 	%r278, [%rd6+204];
	xor.b32  	%r336, %r336, %r278;
	ld.global.u32 	%r279, [%rd6+208];
	xor.b32  	%r335, %r335, %r279;
	ld.global.u32 	%r280, [%rd6+212];
	xor.b32  	%r334, %r334, %r280;
	ld.global.u32 	%r281, [%rd6+216];
	xor.b32  	%r333, %r333, %r281;
$L__BB0_28:
	and.b32  	%r283, %r203, 2048;
	setp.eq.s32 	%p15, %r283, 0;
	@%p15 bra 	$L__BB0_30;
	ld.global.u32 	%r284, [%rd6+220];
	xor.b32  	%r337, %r337, %r284;
	ld.global.u32 	%r285, [%rd6+224];
	xor.b32  	%r336, %r336, %r285;
	ld.global.u32 	%r286, [%rd6+228];
	xor.b32  	%r335, %r335, %r286;
	ld.global.u32 	%r287, [%rd6+232];
	xor.b32  	%r334, %r334, %r287;
	ld.global.u32 	%r288, [%rd6+236];
	xor.b32  	%r333, %r333, %r288;
$L__BB0_30:
	and.b32  	%r290, %r203, 4096;
	setp.eq.s32 	%p16, %r290, 0;
	@%p16 bra 	$L__BB0_32;
	ld.global.u32 	%r291, [%rd6+240];
	xor.b32  	%r337, %r337, %r291;
	ld.global.u32 	%r292, [%rd6+244];
	xor.b32  	%r336, %r336, %r292;
	ld.global.u32 	%r293, [%rd6+248];
	xor.b32  	%r335, %r335, %r293;
	ld.global.u32 	%r294, [%rd6+252];
	xor.b32  	%r334, %r334, %r294;
	ld.global.u32 	%r295, [%rd6+256];
	xor.b32  	%r333, %r333, %r295;
$L__BB0_32:
	and.b32  	%r297, %r203, 8192;
	setp.eq.s32 	%p17, %r297, 0;
	@%p17 bra 	$L__BB0_34;
	ld.global.u32 	%r298, [%rd6+260];
	xor.b32  	%r337, %r337, %r298;
	ld.global.u32 	%r299, [%rd6+264];
	xor.b32  	%r336, %r336, %r299;
	ld.global.u32 	%r300, [%rd6+268];
	xor.b32  	%r335, %r335, %r300;
	ld.global.u32 	%r301, [%rd6+272];
	xor.b32  	%r334, %r334, %r301;
	ld.global.u32 	%r302, [%rd6+276];
	xor.b32  	%r333, %r333, %r302;
$L__BB0_34:
	and.b32  	%r304, %r203, 16384;
	setp.eq.s32 	%p18, %r304, 0;
	@%p18 bra 	$L__BB0_36;
	ld.global.u32 	%r305, [%rd6+280];
	xor.b32  	%r337, %r337, %r305;
	ld.global.u32 	%r306, [%rd6+284];
	xor.b32  	%r336, %r336, %r306;
	ld.global.u32 	%r307, [%rd6+288];
	xor.b32  	%r335, %r335, %r307;
	ld.global.u32 	%r308, [%rd6+292];
	xor.b32  	%r334, %r334, %r308;
	ld.global.u32 	%r309, [%rd6+296];
	xor.b32  	%r333, %r333, %r309;
$L__BB0_36:
	and.b32  	%r311, %r203, 32768;
	setp.eq.s32 	%p19, %r311, 0;
	@%p19 bra 	$L__BB0_38;
	ld.global.u32 	%r312, [%rd6+300];
	xor.b32  	%r337, %r337, %r312;
	ld.global.u32 	%r313, [%rd6+304];
	xor.b32  	%r336, %r336, %r313;
	ld.global.u32 	%r314, [%rd6+308];
	xor.b32  	%r335, %r335, %r314;
	ld.global.u32 	%r315, [%rd6+312];
	xor.b32  	%r334, %r334, %r315;
	ld.global.u32 	%r316, [%rd6+316];
	xor.b32  	%r333, %r333, %r316;
$L__BB0_38:
	add.s32 	%r332, %r332, 16;
	setp.ne.s32 	%p20, %r332, 32;
	@%p20 bra 	$L__BB0_6;
	mad.lo.s32 	%r317, %r326, -31, %r11;
	add.s32 	%r326, %r317, 1;
	setp.ne.s32 	%p21, %r326, 5;
	@%p21 bra 	$L__BB0_5;
	st.global.u32 	[%rd2+4], %r337;
	st.global.u32 	[%rd2+8], %r336;
	st.global.u32 	[%rd2+12], %r335;
	st.global.u32 	[%rd2+16], %r334;
	st.global.u32 	[%rd2+20], %r333;
	add.s32 	%r320, %r320, 1;
	setp.lt.u32 	%p22, %r320, %r2;
	@%p22 bra 	$L__BB0_4;
$L__BB0_41:
	shr.u64 	%rd7, %rd18, 2;
	add.s32 	%r319, %r319, 1;
	setp.gt.u64 	%p23, %rd18, 3;
	mov.u64 	%rd18, %rd7;
	@%p23 bra 	$L__BB0_2;
$L__BB0_42:
	mov.b32 	%r318, 0;
	st.global.v2.u32 	[%rd2+24], {%r318, %r318};
	st.global.u32 	[%rd2+32], %r318;
	mov.b64 	%rd17, 0;
	st.global.u64 	[%rd2+40], %rd17;
	ret;

}
	// .globl	_Z7shuffleIiEvPT_mP17curandStateXORWOW
.visible .entry _Z7shuffleIiEvPT_mP17curandStateXORWOW(
	.param .u64 .ptr .align 1 _Z7shuffleIiEvPT_mP17curandStateXORWOW_param_0,
	.param .u64 _Z7shuffleIiEvPT_mP17curandStateXORWOW_param_1,
	.param .u64 .ptr .align 1 _Z7shuffleIiEvPT_mP17curandStateXORWOW_param_2
)
{
	.reg .pred 	%p<8>;
	.reg .b32 	%r<158>;
	.reg .b32 	%f<43>;
	.reg .b64 	%rd<73>;
	.reg .b64 	%fd<29>;

	ld.param.u64 	%rd18, [_Z7shuffleIiEvPT_mP17curandStateXORWOW_param_0];
	ld.param.u64 	%rd19, [_Z7shuffleIiEvPT_mP17curandStateXORWOW_param_1];
	ld.param.u64 	%rd20, [_Z7shuffleIiEvPT_mP17curandStateXORWOW_param_2];
	setp.eq.s64 	%p1, %rd19, 0;
	@%p1 bra 	$L__BB1_11;
	cvta.to.global.u64 	%rd22, %rd20;
	cvta.to.global.u64 	%rd1, %rd18;
	mov.u32 	%r53, %tid.x;
	mov.u32 	%r54, %ctaid.x;
	mov.u32 	%r55, %ntid.x;
	mad.lo.s32 	%r56, %r54, %r55, %r53;
	cvt.u64.u32 	%rd23, %r56;
	mul.lo.s64 	%rd2, %rd19, %rd23;
	shl.b64 	%rd24, %rd2, 2;
	add.s64 	%rd3, %rd1, %rd24;
	mul.wide.u32 	%rd25, %r56, 48;
	add.s64 	%rd4, %rd22, %rd25;
	ld.global.v2.u32 	{%r157, %r151}, [%rd4];
	ld.global.v2.u32 	{%r150, %r128}, [%rd4+8];
	ld.global.v2.u32 	{%r127, %r126}, [%rd4+16];
	and.b64  	%rd5, %rd19, 3;
	setp.lt.u64 	%p2, %rd19, 4;
	mov.b64 	%rd72, 0;
	@%p2 bra 	$L__BB1_5;
	and.b64  	%rd72, %rd19, -4;
	add.s32 	%r125, %r157, 724874;
	add.s64 	%rd69, %rd19, -4;
	add.s64 	%rd28, %rd24, %rd1;
	add.s64 	%rd68, %rd28, 8;
	mov.b64 	%rd70, 0;
$L__BB1_3:
	.pragma "nounroll";
	mov.u32 	%r155, %r126;
	shr.u32 	%r57, %r151, 2;
	xor.b32  	%r58, %r57, %r151;
	shl.b32 	%r59, %r155, 4;
	shl.b32 	%r60, %r58, 1;
	xor.b32  	%r61, %r60, %r59;
	xor.b32  	%r62, %r61, %r58;
	xor.b32  	%r154, %r62, %r155;
	add.s32 	%r63, %r125, %r154;
	add.s32 	%r64, %r63, -362437;
	cvt.rn.f32.u32 	%f1, %r64;
	fma.rn.f32 	%f2, %f1, 0f2F800000, 0f2F000000;
	add.s64 	%rd29, %rd69, 3;
	cvt.rn.f64.u64 	%fd1, %rd29;
	add.f64 	%fd2, %fd1, 0d3FEFFFFDE7210BE9;
	cvt.f64.f32 	%fd3, %f2;
	mul.f64 	%fd4, %fd2, %fd3;
	cvt.rn.f32.f64 	%f3, %fd4;
	cvt.rn.f32.u64 	%f4, %rd70;
	add.f32 	%f5, %f4, %f3;
	cvt.rzi.f32.f32 	%f6, %f5;
	cvt.rzi.u64.f32 	%rd30, %f6;
	shl.b64 	%rd31, %rd30, 2;
	add.s64 	%rd32, %rd3, %rd31;
	ld.global.u32 	%r65, [%rd32];
	ld.global.u32 	%r66, [%rd68+-8];
	st.global.u32 	[%rd32], %r66;
	st.global.u32 	[%rd68+-8], %r65;
	shr.u32 	%r67, %r150, 2;
	xor.b32  	%r68, %r67, %r150;
	shl.b32 	%r69, %r154, 4;
	shl.b32 	%r70, %r68, 1;
	xor.b32  	%r71, %r70, %r69;
	xor.b32  	%r72, %r71, %r68;
	xor.b32  	%r153, %r72, %r154;
	add.s32 	%r73, %r125, %r153;
	cvt.rn.f32.u32 	%f7, %r73;
	fma.rn.f32 	%f8, %f7, 0f2F800000, 0f2F000000;
	add.s64 	%rd33, %rd69, 2;
	cvt.rn.f64.u64 	%fd5, %rd33;
	add.f64 	%fd6, %fd5, 0d3FEFFFFDE7210BE9;
	cvt.f64.f32 	%fd7, %f8;
	mul.f64 	%fd8, %fd6, %fd7;
	cvt.rn.f32.f64 	%f9, %fd8;
	add.s64 	%rd34, %rd70, 1;
	cvt.rn.f32.u64 	%f10, %rd34;
	add.f32 	%f11, %f10, %f9;
	cvt.rzi.f32.f32 	%f12, %f11;
	cvt.rzi.u64.f32 	%rd35, %f12;
	shl.b64 	%rd36, %rd35, 2;
	add.s64 	%rd37, %rd3, %rd36;
	ld.global.u32 	%r74, [%rd37];
	ld.global.u32 	%r75, [%rd68+-4];
	st.global.u32 	[%rd37], %r75;
	st.global.u32 	[%rd68+-4], %r74;
	shr.u32 	%r76, %r128, 2;
	xor.b32  	%r77, %r76, %r128;
	shl.b32 	%r78, %r153, 4;
	shl.b32 	%r79, %r77, 1;
	xor.b32  	%r80, %r79, %r78;
	xor.b32  	%r81, %r80, %r77;
	xor.b32  	%r152, %r81, %r153;
	add.s32 	%r82, %r125, %r152;
	add.s32 	%r83, %r82, 362437;
	cvt.rn.f32.u32 	%f13, %r83;
	fma.rn.f32 	%f14, %f13, 0f2F800000, 0f2F000000;
	add.s64 	%rd38, %rd69, 1;
	cvt.rn.f64.u64 	%fd9, %rd38;
	add.f64 	%fd10, %fd9, 0d3FEFFFFDE7210BE9;
	cvt.f64.f32 	%fd11, %f14;
	mul.f64 	%fd12, %fd10, %fd11;
	cvt.rn.f32.f64 	%f15, %fd12;
	add.s64 	%rd39, %rd70, 2;
	cvt.rn.f32.u64 	%f16, %rd39;
	add.f32 	%f17, %f16, %f15;
	cvt.rzi.f32.f32 	%f18, %f17;
	cvt.rzi.u64.f32 	%rd40, %f18;
	shl.b64 	%rd41, %rd40, 2;
	add.s64 	%rd42, %rd3, %rd41;
	ld.global.u32 	%r84, [%rd42];
	ld.global.u32 	%r85, [%rd68];
	st.global.u32 	[%rd42], %r85;
	st.global.u32 	[%rd68], %r84;
	shr.u32 	%r86, %r127, 2;
	xor.b32  	%r87, %r86, %r127;
	shl.b32 	%r88, %r152, 4;
	shl.b32 	%r89, %r87, 1;
	xor.b32  	%r90, %r89, %r88;
	xor.b32  	%r91, %r90, %r87;
	xor.b32  	%r126, %r91, %r152;
	add.s32 	%r92, %r125, %r126;
	add.s32 	%r93, %r92, 724874;
	cvt.rn.f32.u32 	%f19, %r93;
	fma.rn.f32 	%f20, %f19, 0f2F800000, 0f2F000000;
	cvt.rn.f64.u64 	%fd13, %rd69;
	add.f64 	%fd14, %fd13, 0d3FEFFFFDE7210BE9;
	cvt.f64.f32 	%fd15, %f20;
	mul.f64 	%fd16, %fd14, %fd15;
	cvt.rn.f32.f64 	%f21, %fd16;
	add.s64 	%rd43, %rd70, 3;
	cvt.rn.f32.u64 	%f22, %rd43;
	add.f32 	%f23, %f22, %f21;
	cvt.rzi.f32.f32 	%f24, %f23;
	cvt.rzi.u64.f32 	%rd44, %f24;
	shl.b64 	%rd45, %rd44, 2;
	add.s64 	%rd46, %rd3, %rd45;
	ld.global.u32 	%r94, [%rd46];
	ld.global.u32 	%r95, [%rd68+4];
	st.global.u32 	[%rd46], %r95;
	st.global.u32 	[%rd68+4], %r94;
	add.s32 	%r125, %r125, 1449748;
	add.s64 	%rd69, %rd69, -4;
	add.s64 	%rd68, %rd68, 16;
	add.s64 	%rd70, %rd70, 4;
	setp.ne.s64 	%p3, %rd70, %rd72;
	mov.u32 	%r127, %r152;
	mov.u32 	%r128, %r153;
	mov.u32 	%r150, %r154;
	mov.u32 	%r151, %r155;
	@%p3 bra 	$L__BB1_3;
	add.s32 	%r157, %r125, -724874;
	mov.u32 	%r156, %r126;
	mov.u32 	%r127, %r152;
	mov.u32 	%r128, %r153;
	mov.u32 	%r150, %r154;
	mov.u32 	%r151, %r155;
$L__BB1_5:
	setp.eq.s64 	%p4, %rd5, 0;
	@%p4 bra 	$L__BB1_10;
	setp.eq.s64 	%p5, %rd5, 1;
	mov.u32 	%r156, %r126;
	mov.u32 	%r148, %r127;
	mov.u32 	%r149, %r128;
	@%p5 bra 	$L__BB1_8;
	shr.u32 	%r97, %r151, 2;
	xor.b32  	%r98, %r97, %r151;
	shl.b32 	%r99, %r126, 4;
	shl.b32 	%r100, %r98, 1;
	xor.b32  	%r101, %r100, %r99;
	xor.b32  	%r102, %r101, %r98;
	xor.b32  	%r152, %r102, %r126;
	add.s32 	%r103, %r157, %r152;
	add.s32 	%r104, %r103, 362437;
	cvt.rn.f32.u32 	%f25, %r104;
	fma.rn.f32 	%f26, %f25, 0f2F800000, 0f2F000000;
	not.b64 	%rd47, %rd72;
	add.s64 	%rd48, %rd19, %rd47;
	cvt.rn.f64.u64 	%fd17, %rd48;
	add.f64 	%fd18, %fd17, 0d3FEFFFFDE7210BE9;
	cvt.f64.f32 	%fd19, %f26;
	mul.f64 	%fd20, %fd18, %fd19;
	cvt.rn.f32.f64 	%f27, %fd20;
	cvt.rn.f32.u64 	%f28, %rd72;
	add.f32 	%f29, %f28, %f27;
	cvt.rzi.f32.f32 	%f30, %f29;
	cvt.rzi.u64.f32 	%rd49, %f30;
	shl.b64 	%rd50, %rd49, 2;
	add.s64 	%rd51, %rd3, %rd50;
	ld.global.u32 	%r105, [%rd51];
	shl.b64 	%rd52, %rd72, 2;
	add.s64 	%rd53, %rd3, %rd52;
	ld.global.u32 	%r106, [%rd53];
	st.global.u32 	[%rd51], %r106;
	st.global.u32 	[%rd53], %r105;
	add.s64 	%rd54, %rd72, 1;
	shr.u32 	%r107, %r150, 2;
	xor.b32  	%r108, %r107, %r150;
	shl.b32 	%r109, %r152, 4;
	shl.b32 	%r110, %r108, 1;
	xor.b32  	%r111, %r110, %r109;
	xor.b32  	%r112, %r111, %r108;
	xor.b32  	%r156, %r112, %r152;
	add.s32 	%r157, %r157, 724874;
	add.s32 	%r113, %r156, %r157;
	cvt.rn.f32.u32 	%f31, %r113;
	fma.rn.f32 	%f32, %f31, 0f2F800000, 0f2F000000;
	sub.s64 	%rd55, %rd19, %rd72;
	add.s64 	%rd56, %rd55, -2;
	cvt.rn.f64.u64 	%fd21, %rd56;
	add.f64 	%fd22, %fd21, 0d3FEFFFFDE7210BE9;
	cvt.f64.f32 	%fd23, %f32;
	mul.f64 	%fd24, %fd22, %fd23;
	cvt.rn.f32.f64 	%f33, %fd24;
	cvt.rn.f32.u64 	%f34, %rd54;
	add.f32 	%f35, %f34, %f33;
	cvt.rzi.f32.f32 	%f36, %f35;
	cvt.rzi.u64.f32 	%rd57, %f36;
	shl.b64 	%rd58, %rd57, 2;
	add.s64 	%rd59, %rd3, %rd58;
	ld.global.u32 	%r114, [%rd59];
	ld.global.u32 	%r115, [%rd53+4];
	st.global.u32 	[%rd59], %r115;
	st.global.u32 	[%rd53+4], %r114;
	add.s64 	%rd72, %rd72, 2;
	mov.u32 	%r148, %r152;
	mov.u32 	%r149, %r126;
	mov.u32 	%r150, %r127;
	mov.u32 	%r151, %r128;
$L__BB1_8:
	and.b64  	%rd60, %rd19, 1;
	setp.eq.b64 	%p6, %rd60, 1;
	not.pred 	%p7, %p6;
	mov.u32 	%r153, %r126;
	mov.u32 	%r154, %r127;
	mov.u32 	%r155, %r128;
	@%p7 bra 	$L__BB1_10;
	shr.u32 	%r116, %r151, 2;
	xor.b32  	%r117, %r116, %r151;
	shl.b32 	%r118, %r156, 4;
	shl.b32 	%r119, %r117, 1;
	xor.b32  	%r120, %r119, %r118;
	xor.b32  	%r121, %r120, %r117;
	xor.b32  	%r44, %r121, %r156;
	add.s32 	%r157, %r157, 362437;
	add.s32 	%r122, %r44, %r157;
	cvt.rn.f32.u32 	%f37, %r122;
	fma.rn.f32 	%f38, %f37, 0f2F800000, 0f2F000000;
	not.b64 	%rd61, %rd72;
	add.s64 	%rd62, %rd19, %rd61;
	cvt.rn.f64.u64 	%fd25, %rd62;
	add.f64 	%fd26, %fd25, 0d3FEFFFFDE7210BE9;
	cvt.f64.f32 	%fd27, %f38;
	mul.f64 	%fd28, %fd26, %fd27;
	cvt.rn.f32.f64 	%f39, %fd28;
	cvt.rn.f32.u64 	%f40, %rd72;
	add.f32 	%f41, %f40, %f39;
	cvt.rzi.f32.f32 	%f42, %f41;
	cvt.rzi.u64.f32 	%rd63, %f42;
	shl.b64 	%rd64, %rd63, 2;
	add.s64 	%rd65, %rd3, %rd64;
	ld.global.u32 	%r123, [%rd65];
	shl.b64 	%rd66, %rd72, 2;
	add.s64 	%rd67, %rd3, %rd66;
	ld.global.u32 	%r124, [%rd67];
	st.global.u32 	[%rd65], %r124;
	st.global.u32 	[%rd67], %r123;
	mov.u32 	%r152, %r156;
	mov.u32 	%r153, %r148;
	mov.u32 	%r154, %r149;
	mov.u32 	%r155, %r150;
	mov.u32 	%r156, %r44;
$L__BB1_10:
	st.global.v2.u32 	[%rd4+8], {%r154, %r153};
	st.global.v2.u32 	[%rd4+16], {%r152, %r156};
	st.global.v2.u32 	[%rd4], {%r157, %r155};
$L__BB1_11:
	ret;

}
	// .globl	_Z11duplicate_nIiEvPT_mm
.visible .entry _Z11duplicate_nIiEvPT_mm(
	.param .u64 .ptr .align 1 _Z11duplicate_nIiEvPT_mm_param_0,
	.param .u64 _Z11duplicate_nIiEvPT_mm_param_1,
	.param .u64 _Z11duplicate_nIiEvPT_mm_param_2
)
{
	.reg .pred 	%p<12>;
	.reg .b32 	%r<23>;
	.reg .b64 	%rd<120>;

	ld.param.u64 	%rd25, [_Z11duplicate_nIiEvPT_mm_param_0];
	ld.param.u64 	%rd26, [_Z11duplicate_nIiEvPT_mm_param_1];
	ld.param.u64 	%rd27, [_Z11duplicate_nIiEvPT_mm_param_2];
	mov.u32 	%r5, %tid.x;
	mov.u32 	%r6, %ctaid.x;
	mov.u32 	%r7, %ntid.x;
	mad.lo.s32 	%r8, %r6, %r7, %r5;
	cvt.u64.u32 	%rd1, %r8;
	setp.le.u64 	%p1, %rd26, %rd1;
	setp.lt.u64 	%p2, %rd27, 2;
	or.pred  	%p3, %p1, %p2;
	@%p3 bra 	$L__BB2_13;
	cvta.to.global.u64 	%rd2, %rd25;
	shl.b64 	%rd29, %rd1, 2;
	add.s64 	%rd3, %rd2, %rd29;
	add.s64 	%rd4, %rd27, -1;
	add.s64 	%rd30, %rd27, -2;
	and.b64  	%rd5, %rd4, 15;
	setp.lt.u64 	%p4, %rd30, 15;
	mov.b64 	%rd115, 1;
	@%p4 bra 	$L__BB2_4;
	ld.global.u32 	%r22, [%rd3];
	and.b64  	%rd32, %rd4, -16;
	neg.s64 	%rd6, %rd32;
	shl.b64 	%rd7, %rd26, 2;
	add.s64 	%rd34, %rd7, %rd29;
	add.s64 	%rd113, %rd2, %rd34;
	shl.b64 	%rd9, %rd26, 6;
	mov.b64 	%rd115, 1;
$L__BB2_3:
	.pragma "nounroll";
	st.global.u32 	[%rd113], %r22;
	ld.global.u32 	%r9, [%rd3];
	add.s64 	%rd35, %rd113, %rd7;
	st.global.u32 	[%rd35], %r9;
	add.s64 	%rd36, %rd35, %rd7;
	st.global.u32 	[%rd36], %r9;
	ld.global.u32 	%r10, [%rd3];
	add.s64 	%rd37, %rd36, %rd7;
	st.global.u32 	[%rd37], %r10;
	add.s64 	%rd38, %rd37, %rd7;
	st.global.u32 	[%rd38], %r10;
	ld.global.u32 	%r11, [%rd3];
	add.s64 	%rd39, %rd38, %rd7;
	st.global.u32 	[%rd39], %r11;
	add.s64 	%rd40, %rd39, %rd7;
	st.global.u32 	[%rd40], %r11;
	ld.global.u32 	%r12, [%rd3];
	add.s64 	%rd41, %rd40, %rd7;
	st.global.u32 	[%rd41], %r12;
	add.s64 	%rd42, %rd41, %rd7;
	st.global.u32 	[%rd42], %r12;
	ld.global.u32 	%r13, [%rd3];
	add.s64 	%rd43, %rd42, %rd7;
	st.global.u32 	[%rd43], %r13;
	add.s64 	%rd44, %rd43, %rd7;
	st.global.u32 	[%rd44], %r13;
	ld.global.u32 	%r14, [%rd3];
	add.s64 	%rd45, %rd44, %rd7;
	st.global.u32 	[%rd45], %r14;
	add.s64 	%rd46, %rd45, %rd7;
	st.global.u32 	[%rd46], %r14;
	ld.global.u32 	%r15, [%rd3];
	add.s64 	%rd47, %rd46, %rd7;
	st.global.u32 	[%rd47], %r15;
	add.s64 	%rd48, %rd47, %rd7;
	st.global.u32 	[%rd48], %r15;
	ld.global.u32 	%r22, [%rd3];
	add.s64 	%rd49, %rd48, %rd7;
	st.global.u32 	[%rd49], %r22;
	add.s64 	%rd115, %rd115, 16;
	add.s64 	%rd50, %rd6, %rd115;
	add.s64 	%rd113, %rd113, %rd9;
	setp.ne.s64 	%p5, %rd50, 1;
	@%p5 bra 	$L__BB2_3;
$L__BB2_4:
	setp.eq.s64 	%p6, %rd5, 0;
	@%p6 bra 	$L__BB2_13;
	and.b64  	%rd15, %rd4, 7;
	setp.lt.u64 	%p7, %rd5, 8;
	@%p7 bra 	$L__BB2_7;
	mul.lo.s64 	%rd51, %rd115, %rd26;
	ld.global.u32 	%r16, [%rd3];
	shl.b64 	%rd52, %rd51, 2;
	add.s64 	%rd53, %rd3, %rd52;
	st.global.u32 	[%rd53], %r16;
	add.s64 	%rd54, %rd115, 1;
	and.b64  	%rd55, %rd54, 4294967295;
	mul.lo.s64 	%rd56, %rd55, %rd26;
	shl.b64 	%rd57, %rd56, 2;
	add.s64 	%rd58, %rd3, %rd57;
	st.global.u32 	[%rd58], %r16;
	add.s64 	%rd59, %rd115, 2;
	and.b64  	%rd60, %rd59, 4294967295;
	mul.lo.s64 	%rd61, %rd60, %rd26;
	ld.global.u32 	%r17, [%rd3];
	shl.b64 	%rd62, %rd61, 2;
	add.s64 	%rd63, %rd3, %rd62;
	st.global.u32 	[%rd63], %r17;
	add.s64 	%rd64, %rd115, 3;
	and.b64  	%rd65, %rd64, 4294967295;
	mul.lo.s64 	%rd66, %rd65, %rd26;
	shl.b64 	%rd67, %rd66, 2;
	add.s64 	%rd68, %rd3, %rd67;
	st.global.u32 	[%rd68], %r17;
	add.s64 	%rd69, %rd115, 4;
	and.b64  	%rd70, %rd69, 4294967295;
	mul.lo.s64 	%rd71, %rd70, %rd26;
	ld.global.u32 	%r18, [%rd3];
	shl.b64 	%rd72, %rd71, 2;
	add.s64 	%rd73, %rd3, %rd72;
	st.global.u32 	[%rd73], %r18;
	add.s64 	%rd74, %rd115, 5;
	and.b64  	%rd75, %rd74, 4294967295;
	mul.lo.s64 	%rd76, %rd75, %rd26;
	shl.b64 	%rd77, %rd76, 2;
	add.s64 	%rd78, %rd3, %rd77;
	st.global.u32 	[%rd78], %r18;
	add.s64 	%rd79, %rd115, 6;
	and.b64  	%rd80, %rd79, 4294967295;
	mul.lo.s64 	%rd81, %rd80, %rd26;
	ld.global.u32 	%r19, [%rd3];
	shl.b64 	%rd82, %rd81, 2;
	add.s64 	%rd83, %rd3, %rd82;
	st.global.u32 	[%rd83], %r19;
	add.s64 	%rd84, %rd115, 7;
	and.b64  	%rd85, %rd84, 4294967295;
	mul.lo.s64 	%rd86, %rd85, %rd26;
	shl.b64 	%rd87, %rd86, 2;
	add.s64 	%rd88, %rd3, %rd87;
	st.global.u32 	[%rd88], %r19;
	add.s64 	%rd89, %rd115, 8;
	and.b64  	%rd115, %rd89, 4294967295;
$L__BB2_7:
	setp.eq.s64 	%p8, %rd15, 0;
	@%p8 bra 	$L__BB2_13;
	and.b64  	%rd118, %rd4, 3;
	setp.lt.u64 	%p9, %rd15, 4;
	@%p9 bra 	$L__BB2_10;
	mul.lo.s64 	%rd90, %rd115, %rd26;
	ld.global.u32 	%r20, [%rd3];
	shl.b64 	%rd91, %rd90, 2;
	add.s64 	%rd92, %rd3, %rd91;
	st.global.u32 	[%rd92], %r20;
	add.s64 	%rd93, %rd115, 1;
	and.b64  	%rd94, %rd93, 4294967295;
	mul.lo.s64 	%rd95, %rd94, %rd26;
	shl.b64 	%rd96, %rd95, 2;
	add.s64 	%rd97, %rd3, %rd96;
	st.global.u32 	[%rd97], %r20;
	add.s64 	%rd98, %rd115, 2;
	and.b64  	%rd99, %rd98, 4294967295;
	mul.lo.s64 	%rd100, %rd99, %rd26;
	ld.global.u32 	%r21, [%rd3];
	shl.b64 	%rd101, %rd100, 2;
	add.s64 	%rd102, %rd3, %rd101;
	st.global.u32 	[%rd102], %r21;
	add.s64 	%rd103, %rd115, 3;
	and.b64  	%rd104, %rd103, 4294967295;
	mul.lo.s64 	%rd105, %rd104, %rd26;
	shl.b64 	%rd106, %rd105, 2;
	add.s64 	%rd107, %rd3, %rd106;
	st.global.u32 	[%rd107], %r21;
	add.s64 	%rd108, %rd115, 4;
	and.b64  	%rd115, %rd108, 4294967295;
$L__BB2_10:
	setp.eq.s64 	%p10, %rd118, 0;
	@%p10 bra 	$L__BB2_13;
	ld.global.u32 	%r4, [%rd3];
$L__BB2_12:
	.pragma "nounroll";
	mul.lo.s64 	%rd109, %rd115, %rd26;
	shl.b64 	%rd110, %rd109, 2;
	add.s64 	%rd111, %rd3, %rd110;
	st.global.u32 	[%rd111], %r4;
	add.s64 	%rd112, %rd115, 1;
	and.b64  	%rd115, %rd112, 4294967295;
	add.s64 	%rd118, %rd118, -1;
	setp.ne.s64 	%p11, %rd118, 0;
	@%p11 bra 	$L__BB2_12;
$L__BB2_13:
	ret;

}


// ===== COMPILED SASS (sm_100) =====

	.target	sm_100

	.elftype	@"ET_EXEC"


//--------------------- .note.nv.tkinfo           --------------------------
	.section	.note.nv.tkinfo,"",@"SHT_NOTE"
	.sectionflags	@"SHF_NOTE_NV_TKINFO"
	.tkinfo
        /*0018*/ 	.word	0x00000002
        /*0030*/ 	.string	""
        /*0030*/ 	.string	"ptxas"
        /*0030*/ 	.string	"Cuda compilation tools, release 13.0, V13.0.88"
        /*0030*/ 	.string	"Build cuda_13.0.r13.0/compiler.36424714_0"
        /*0030*/ 	.string	"-arch sm_100 -m 64 "



//--------------------- .note.nv.cuinfo           --------------------------
	.section	.note.nv.cuinfo,"",@"SHT_NOTE"
	.sectionflags	@"SHF_NOTE_NV_CUINFO"
        /*0018*/ 	.short	0x0002
        /*001a*/ 	.short	0x0064
        /*001c*/ 	.short	0x0082
	.zero		2


//--------------------- .nv.info                  --------------------------
	.section	.nv.info,"",@"SHT_CUDA_INFO"
	.align	4


	//----- nvinfo : EIATTR_REGCOUNT
	.align		4
        /*0000*/ 	.byte	0x04, 0x2f
        /*0002*/ 	.short	(.L_10 - .L_9)
	.align		4
.L_9:
        /*0004*/ 	.word	index@(_Z12setup_kernelP17curandStateXORWOW)
        /*0008*/ 	.word	0x0000001f


	//----- nvinfo : EIATTR_FRAME_SIZE
	.align		4
.L_10:
        /*000c*/ 	.byte	0x04, 0x11
        /*000e*/ 	.short	(.L_12 - .L_11)
	.align		4
.L_11:
        /*0010*/ 	.word	index@(_Z12setup_kernelP17curandStateXORWOW)
        /*0014*/ 	.word	0x00000000


	//----- nvinfo : EIATTR_REGCOUNT
	.align		4
.L_12:
        /*0018*/ 	.byte	0x04, 0x2f
        /*001a*/ 	.short	(.L_14 - .L_13)
	.align		4
.L_13:
        /*001c*/ 	.word	index@(_Z7shuffleIiEvPT_mP17curandStateXORWOW)
        /*0020*/ 	.word	0x00000020


	//----- nvinfo : EIATTR_FRAME_SIZE
	.align		4
.L_14:
        /*0024*/ 	.byte	0x04, 0x11
        /*0026*/ 	.short	(.L_16 - .L_15)
	.align		4
.L_15:
        /*0028*/ 	.word	index@(_Z7shuffleIiEvPT_mP17curandStateXORWOW)
        /*002c*/ 	.word	0x00000000


	//----- nvinfo : EIATTR_REGCOUNT
	.align		4
.L_16:
        /*0030*/ 	.byte	0x04, 0x2f
        /*0032*/ 	.short	(.L_18 - .L_17)
	.align		4
.L_17:
        /*0034*/ 	.word	index@(_Z11duplicate_nIiEvPT_mm)
        /*0038*/ 	.word	0x00000020


	//----- nvinfo : EIATTR_FRAME_SIZE
	.align		4
.L_18:
        /*003c*/ 	.byte	0x04, 0x11
        /*003e*/ 	.short	(.L_20 - .L_19)
	.align		4
.L_19:
        /*0040*/ 	.word	index@(_Z11duplicate_nIiEvPT_mm)
        /*0044*/ 	.word	0x00000000


	//----- nvinfo : EIATTR_MIN_STACK_SIZE
	.align		4
.L_20:
        /*0048*/ 	.byte	0x04, 0x12
        /*004a*/ 	.short	(.L_22 - .L_21)
	.align		4
.L_21:
        /*004c*/ 	.word	index@(_Z11duplicate_nIiEvPT_mm)
        /*0050*/ 	.word	0x00000000


	//----- nvinfo : EIATTR_MIN_STACK_SIZE
	.align		4
.L_22:
        /*0054*/ 	.byte	0x04, 0x12
        /*0056*/ 	.short	(.L_24 - .L_23)
	.align		4
.L_23:
        /*0058*/ 	.word	index@(_Z7shuffleIiEvPT_mP17curandStateXORWOW)
        /*005c*/ 	.word	0x00000000


	//----- nvinfo : EIATTR_MIN_STACK_SIZE
	.align		4
.L_24:
        /*0060*/ 	.byte	0x04, 0x12
        /*0062*/ 	.short	(.L_26 - .L_25)
	.align		4
.L_25:
        /*0064*/ 	.word	index@(_Z12setup_kernelP17curandStateXORWOW)
        /*0068*/ 	.word	0x00000000
.L_26:


//--------------------- .nv.compat                --------------------------
	.section	.nv.compat,"",@"SHT_CUDA_COMPAT_INFO"
	.align	4
        /*0000*/ 	.byte	0x02, 0x09, 0x00, 0x00, 0x02, 0x02, 0x01, 0x00, 0x02, 0x05, 0x05, 0x00, 0x03, 0x07, 0x01, 0x01
        /*0010*/ 	.byte	0x02, 0x03, 0x00, 0x00, 0x02, 0x06, 0x01, 0x00, 0x04, 0x0b, 0x08, 0x00, 0x01, 0x00, 0x00, 0x00
        /*0020*/ 	.byte	0x00, 0x00, 0x00, 0x00


//--------------------- .nv.info._Z11duplicate_nIiEvPT_mm --------------------------
	.section	.nv.info._Z11duplicate_nIiEvPT_mm,"",@"SHT_CUDA_INFO"
	.sectionflags	@""
	.align	4


	//----- nvinfo : EIATTR_CUDA_API_VERSION
	.align		4
        /*0000*/ 	.byte	0x04, 0x37
        /*0002*/ 	.short	(.L_28 - .L_27)
.L_27:
        /*0004*/ 	.word	0x00000082


	//----- nvinfo : EIATTR_KPARAM_INFO
	.align		4
.L_28:
        /*0008*/ 	.byte	0x04, 0x17
        /*000a*/ 	.short	(.L_30 - .L_29)
.L_29:
        /*000c*/ 	.word	0x00000000
        /*0010*/ 	.short	0x0002
        /*0012*/ 	.short	0x0010
        /*0014*/ 	.byte	0x00, 0xf0, 0x21, 0x00


	//----- nvinfo : EIATTR_KPARAM_INFO
	.align		4
.L_30:
        /*0018*/ 	.byte	0x04, 0x17
        /*001a*/ 	.short	(.L_32 - .L_31)
.L_31:
        /*001c*/ 	.word	0x00000000
        /*0020*/ 	.short	0x0001
        /*0022*/ 	.short	0x0008
        /*0024*/ 	.byte	0x00, 0xf0, 0x21, 0x00


	//----- nvinfo : EIATTR_KPARAM_INFO
	.align		4
.L_32:
        /*0028*/ 	.byte	0x04, 0x17
        /*002a*/ 	.short	(.L_34 - .L_33)
.L_33:
        /*002c*/ 	.word	0x00000000
        /*0030*/ 	.short	0x0000
        /*0032*/ 	.short	0x0000
        /*0034*/ 	.byte	0x00, 0xf5, 0x21, 0x00


	//----- nvinfo : EIATTR_SPARSE_MMA_MASK
	.align		4
.L_34:
        /*0038*/ 	.byte	0x03, 0x50
        /*003a*/ 	.short	0x0000


	//----- nvinfo : EIATTR_MAXREG_COUNT
	.align		4
        /*003c*/ 	.byte	0x03, 0x1b
        /*003e*/ 	.short	0x00ff


	//----- nvinfo : EIATTR_MERCURY_ISA_VERSION
	.align		4
        /*0040*/ 	.byte	0x03, 0x5f
        /*0042*/ 	.short	0x0101


	//----- nvinfo : EIATTR_VRC_CTA_INIT_COUNT
	.align		4
        /*0044*/ 	.byte	0x02, 0x4a
	.zero		1
	.zero		1


	//----- nvinfo : EIATTR_EXIT_INSTR_OFFSETS
	.align		4
        /*0048*/ 	.byte	0x04, 0x1c
        /*004a*/ 	.short	(.L_36 - .L_35)


	//   ....[0]....
.L_35:
        /*004c*/ 	.word	0x000000b0


	//   ....[1]....
        /*0050*/ 	.word	0x00000680


	//   ....[2]....
        /*0054*/ 	.word	0x00000a60


	//   ....[3]....
        /*0058*/ 	.word	0x00000cb0


	//   ....[4]....
        /*005c*/ 	.word	0x00000db0


	//----- nvinfo : EIATTR_CBANK_PARAM_SIZE
	.align		4
.L_36:
        /*0060*/ 	.byte	0x03, 0x19
        /*0062*/ 	.short	0x0018


	//----- nvinfo : EIATTR_PARAM_CBANK
	.align		4
        /*0064*/ 	.byte	0x04, 0x0a
        /*0066*/ 	.short	(.L_38 - .L_37)
	.align		4
.L_37:
        /*0068*/ 	.word	index@(.nv.constant0._Z11duplicate_nIiEvPT_mm)
        /*006c*/ 	.short	0x0380
        /*006e*/ 	.short	0x0018


	//----- nvinfo : EIATTR_SW_WAR
	.align		4
.L_38:
        /*0070*/ 	.byte	0x04, 0x36
        /*0072*/ 	.short	(.L_40 - .L_39)
.L_39:
        /*0074*/ 	.word	0x00000008
.L_40:


//--------------------- .nv.info._Z7shuffleIiEvPT_mP17curandStateXORWOW --------------------------
	.section	.nv.info._Z7shuffleIiEvPT_mP17curandStateXORWOW,"",@"SHT_CUDA_INFO"
	.sectionflags	@""
	.align	4


	//----- nvinfo : EIATTR_CUDA_API_VERSION
	.align		4
        /*0000*/ 	.byte	0x04, 0x37
        /*0002*/ 	.short	(.L_42 - .L_41)
.L_41:
        /*0004*/ 	.word	0x00000082


	//----- nvinfo : EIATTR_KPARAM_INFO
	.align		4
.L_42:
        /*0008*/ 	.byte	0x04, 0x17
        /*000a*/ 	.short	(.L_44 - .L_43)
.L_43:
        /*000c*/ 	.word	0x00000000
        /*0010*/ 	.short	0x0002
        /*0012*/ 	.short	0x0010
        /*0014*/ 	.byte	0x00, 0xf5, 0x21, 0x00


	//----- nvinfo : EIATTR_KPARAM_INFO
	.align		4
.L_44:
        /*0018*/ 	.byte	0x04, 0x17
        /*001a*/ 	.short	(.L_46 - .L_45)
.L_45:
        /*001c*/ 	.word	0x00000000
        /*0020*/ 	.short	0x0001
        /*0022*/ 	.short	0x0008
        /*0024*/ 	.byte	0x00, 0xf0, 0x21, 0x00


	//----- nvinfo : EIATTR_KPARAM_INFO
	.align		4
.L_46:
        /*0028*/ 	.byte	0x04, 0x17
        /*002a*/ 	.short	(.L_48 - .L_47)
.L_47:
        /*002c*/ 	.word	0x00000000
        /*0030*/ 	.short	0x0000
        /*0032*/ 	.short	0x0000
        /*0034*/ 	.byte	0x00, 0xf5, 0x21, 0x00


	//----- nvinfo : EIATTR_SPARSE_MMA_MASK
	.align		4
.L_48:
        /*0038*/ 	.byte	0x03, 0x50
        /*003a*/ 	.short	0x0000


	//----- nvinfo : EIATTR_MAXREG_COUNT
	.align		4
        /*003c*/ 	.byte	0x03, 0x1b
        /*003e*/ 	.short	0x00ff


	//----- nvinfo : EIATTR_MERCURY_ISA_VERSION
	.align		4
        /*0040*/ 	.byte	0x03, 0x5f
        /*0042*/ 	.short	0x0101


	//----- nvinfo : EIATTR_VRC_CTA_INIT_COUNT
	.align		4
        /*0044*/ 	.byte	0x02, 0x4a
	.zero		1
	.zero		1


	//----- nvinfo : EIATTR_EXIT_INSTR_OFFSETS
	.align		4
        /*0048*/ 	.byte	0x04, 0x1c
        /*004a*/ 	.short	(.L_50 - .L_49)


	//   ....[0]....
.L_49:
        /*004c*/ 	.word	0x00000040


	//   ....[1]....
        /*0050*/ 	.word	0x00001220


	//----- nvinfo : EIATTR_CBANK_PARAM_SIZE
	.align		4
.L_50:
        /*0054*/ 	.byte	0x03, 0x19
        /*0056*/ 	.short	0x0018


	//----- nvinfo : EIATTR_PARAM_CBANK
	.align		4
        /*0058*/ 	.byte	0x04, 0x0a
        /*005a*/ 	.short	(.L_52 - .L_51)
	.align		4
.L_51:
        /*005c*/ 	.word	index@(.nv.constant0._Z7shuffleIiEvPT_mP17curandStateXORWOW)
        /*0060*/ 	.short	0x0380
        /*0062*/ 	.short	0x0018


	//----- nvinfo : EIATTR_SW_WAR
	.align		4
.L_52:
        /*0064*/ 	.byte	0x04, 0x36
        /*0066*/ 	.short	(.L_54 - .L_53)
.L_53:
        /*0068*/ 	.word	0x00000008
.L_54:


//--------------------- .nv.info._Z12setup_kernelP17curandStateXORWOW --------------------------
	.section	.nv.info._Z12setup_kernelP17curandStateXORWOW,"",@"SHT_CUDA_INFO"
	.sectionflags	@""
	.align	4


	//----- nvinfo : EIATTR_CUDA_API_VERSION
	.align		4
        /*0000*/ 	.byte	0x04, 0x37
        /*0002*/ 	.short	(.L_56 - .L_55)
.L_55:
        /*0004*/ 	.word	0x00000082


	//----- nvinfo : EIATTR_KPARAM_INFO
	.align		4
.L_56:
        /*0008*/ 	.byte	0x04, 0x17
        /*000a*/ 	.short	(.L_58 - .L_57)
.L_57:
        /*000c*/ 	.word	0x00000000
        /*0010*/ 	.short	0x0000
        /*0012*/ 	.short	0x0000
        /*0014*/ 	.byte	0x00, 0xf5, 0x21, 0x00


	//----- nvinfo : EIATTR_SPARSE_MMA_MASK
	.align		4
.L_58:
        /*0018*/ 	.byte	0x03, 0x50
        /*001a*/ 	.short	0x0000


	//----- nvinfo : EIATTR_MAXREG_COUNT
	.align		4
        /*001c*/ 	.byte	0x03, 0x1b
        /*001e*/ 	.short	0x00ff


	//----- nvinfo : EIATTR_MERCURY_ISA_VERSION
	.align		4
        /*0020*/ 	.byte	0x03, 0x5f
        /*0022*/ 	.short	0x0101


	//----- nvinfo : EIATTR_VRC_CTA_INIT_COUNT
	.align		4
        /*0024*/ 	.byte	0x02, 0x4a
	.zero		1
	.zero		1


	//----- nvinfo : EIATTR_EXIT_INSTR_OFFSETS
	.align		4
        /*0028*/ 	.byte	0x04, 0x1c
        /*002a*/ 	.short	(.L_60 - .L_59)


	//   ....[0]....
.L_59:
        /*002c*/ 	.word	0x00000ed0


	//----- nvinfo : EIATTR_CRS_STACK_SIZE
	.align		4
.L_60:
        /*0030*/ 	.byte	0x04, 0x1e
        /*0032*/ 	.short	(.L_62 - .L_61)
.L_61:
        /*0034*/ 	.word	0x00000000


	//----- nvinfo : EIATTR_CBANK_PARAM_SIZE
	.align		4
.L_62:
        /*0038*/ 	.byte	0x03, 0x19
        /*003a*/ 	.short	0x0008


	//----- nvinfo : EIATTR_PARAM_CBANK
	.align		4
        /*003c*/ 	.byte	0x04, 0x0a
        /*003e*/ 	.short	(.L_64 - .L_63)
	.align		4
.L_63:
        /*0040*/ 	.word	index@(.nv.constant0._Z12setup_kernelP17curandStateXORWOW)
        /*0044*/ 	.short	0x0380
        /*0046*/ 	.short	0x0008


	//----- nvinfo : EIATTR_SW_WAR
	.align		4
.L_64:
        /*0048*/ 	.byte	0x04, 0x36
        /*004a*/ 	.short	(.L_66 - .L_65)
.L_65:
        /*004c*/ 	.word	0x00000008
.L_66:


//--------------------- .nv.callgraph             --------------------------
	.section	.nv.callgraph,"",@"SHT_CUDA_CALLGRAPH"
	.align	4
	.sectionentsize	8
	.align		4
        /*0000*/ 	.word	0x00000000
	.align		4
        /*0004*/ 	.word	0xffffffff
	.align		4
        /*0008*/ 	.word	0x00000000
	.align		4
        /*000c*/ 	.word	0xfffffffe
	.align		4
        /*0010*/ 	.word	0x00000000
	.align		4
        /*0014*/ 	.word	0xfffffffd
	.align		4
        /*0018*/ 	.word	0x00000000
	.align		4
        /*001c*/ 	.word	0xfffffffc


//--------------------- .nv.constant4             --------------------------
	.section	.nv.constant4,"a",@progbits
	.align	8
	.align		8
.nv.constant4:
        /*0000*/ 	.dword	precalc_xorwow_matrix
	.align		8
        /*0008*/ 	.dword	precalc_xorwow_offset_matrix
	.align		8
        /*0010*/ 	.dword	mrg32k3aM1
	.align		8
        /*0018*/ 	.dword	mrg32k3aM2
	.align		8
        /*0020*/ 	.dword	mrg32k3aM1SubSeq
	.align		8
        /*0028*/ 	.dword	mrg32k3aM2SubSeq
	.align		8
        /*0030*/ 	.dword	mrg32k3aM1Seq
	.align		8
        /*0038*/ 	.dword	mrg32k3aM2Seq


//--------------------- .nv.constant3             --------------------------
	.section	.nv.constant3,"a",@progbits
	.align	8
.nv.constant3:
	.type		__cr_lgamma_table,@object
	.size		__cr_lgamma_table,(.L_8 - __cr_lgamma_table)
__cr_lgamma_table:
        /*0000*/ 	.byte	0x00, 0x00, 0x00, 0x00, 0x00, 0x00, 0x00, 0x00, 0x00, 0x00, 0x00, 0x00, 0x00, 0x00, 0x00, 0x00
        /*0010*/ 	.byte	0xef, 0x39, 0xfa, 0xfe, 0x42, 0x2e, 0xe6, 0x3f, 0x02, 0x20, 0x2a, 0xfa, 0x0b, 0xab, 0xfc, 0x3f
        /*0020*/ 	.byte	0xf9, 0x2c, 0x92, 0x7c, 0xa7, 0x6c, 0x09, 0x40, 0xc9, 0x79, 0x44, 0x3c, 0x64, 0x26, 0x13, 0x40
        /*0030*/ 	.byte	0xca, 0x01, 0xcf, 0x3a, 0x27, 0x51, 0x1a, 0x40, 0x30, 0xcc, 0x2d, 0xf3, 0xe1, 0x0c, 0x21, 0x40
        /*0040*/ 	.byte	0x0d, 0xb7, 0xfc, 0x82, 0x8e, 0x35, 0x25, 0x40
.L_8:


//--------------------- .text._Z11duplicate_nIiEvPT_mm --------------------------
	.section	.text._Z11duplicate_nIiEvPT_mm,"ax",@progbits
	.align	128
        .global         _Z11duplicate_nIiEvPT_mm
        .type           _Z11duplicate_nIiEvPT_mm,@function
        .size           _Z11duplicate_nIiEvPT_mm,(.L_x_20 - _Z11duplicate_nIiEvPT_mm)
        .other          _Z11duplicate_nIiEvPT_mm,@"STO_CUDA_ENTRY STV_DEFAULT"
_Z11duplicate_nIiEvPT_mm:
.text._Z11duplicate_nIiEvPT_mm:
[----:B------:R-:W-:Y:S01]  /*0000*/  LDC R1, c[0x0][0x37c] ;  /* 0x0000df00ff017b82 */ /* 0x000fe20000000800 */
[----:B------:R-:W0:Y:S07]  /*0010*/  S2R R5, SR_TID.X ;  /* 0x0000000000057919 */ /* 0x000e2e0000002100 */
[----:B------:R-:W0:Y:S08]  /*0020*/  S2UR UR4, SR_CTAID.X ;  /* 0x00000000000479c3 */ /* 0x000e300000002500 */
[----:B------:R-:W0:Y:S08]  /*0030*/  LDC R0, c[0x0][0x360] ;  /* 0x0000d800ff007b82 */ /* 0x000e300000000800 */
[----:B------:R-:W1:Y:S08]  /*0040*/  LDC.64 R6, c[0x0][0x390] ;  /* 0x0000e400ff067b82 */ /* 0x000e700000000a00 */
[----:B------:R-:W2:Y:S01]  /*0050*/  LDC.64 R2, c[0x0][0x388] ;  /* 0x0000e200ff027b82 */ /* 0x000ea20000000a00 */
[----:B0-----:R-:W-:Y:S01]  /*0060*/  IMAD R5, R0, UR4, R5 ;  /* 0x0000000400057c24 */ /* 0x001fe2000f8e0205 */
[----:B-1----:R-:W-:-:S04]  /*0070*/  ISETP.GE.U32.AND P0, PT, R6, 0x2, PT ;  /* 0x000000020600780c */ /* 0x002fc80003f06070 */
[----:B------:R-:W-:Y:S02]  /*0080*/  ISETP.GE.U32.AND.EX P0, PT, R7, RZ, PT, P0 ;  /* 0x000000ff0700720c */ /* 0x000fe40003f06100 */
[----:B--2---:R-:W-:-:S04]  /*0090*/  ISETP.GE.U32.AND P1, PT, R5, R2, PT ;  /* 0x000000020500720c */ /* 0x004fc80003f26070 */
[----:B------:R-:W-:-:S13]  /*00a0*/  ISETP.GE.U32.OR.EX P0, PT, RZ, R3, !P0, P1 ;  /* 0x00000003ff00720c */ /* 0x000fda0004706510 */
[----:B------:R-:W-:Y:S05]  /*00b0*/  @P0 EXIT ;  /* 0x000000000000094d */ /* 0x000fea0003800000 */
[----:B------:R-:W0:Y:S01]  /*00c0*/  LDCU.64 UR10, c[0x0][0x380] ;  /* 0x00007000ff0a77ac */ /* 0x000e220008000a00 */
[C---:B------:R-:W-:Y:S01]  /*00d0*/  IADD3 R4, P0, PT, R6.reuse, -0x2, RZ ;  /* 0xfffffffe06047810 */ /* 0x040fe20007f1e0ff */
[----:B------:R-:W-:Y:S01]  /*00e0*/  IMAD.SHL.U32 R8, R5, 0x4, RZ ;  /* 0x0000000405087824 */ /* 0x000fe200078e00ff */
[----:B------:R-:W-:Y:S01]  /*00f0*/  IADD3 R0, P2, PT, R6, -0x1, RZ ;  /* 0xffffffff06007810 */ /* 0x000fe20007f5e0ff */
[----:B------:R-:W-:Y:S01]  /*0100*/  UMOV UR8, 0x1 ;  /* 0x0000000100087882 */ /* 0x000fe20000000000 */
[----:B------:R-:W-:Y:S01]  /*0110*/  ISETP.GE.U32.AND P1, PT, R4, 0xf, PT ;  /* 0x0000000f0400780c */ /* 0x000fe20003f26070 */
[----:B------:R-:W-:Y:S01]  /*0120*/  UMOV UR4, URZ ;  /* 0x000000ff00047c82 */ /* 0x000fe20008000000 */
[----:B------:R-:W-:Y:S01]  /*0130*/  IADD3.X R4, PT, PT, R7, -0x1, RZ, P0, !PT ;  /* 0xffffffff07047810 */ /* 0x000fe200007fe4ff */
[----:B------:R-:W1:Y:S01]  /*0140*/  LDCU.64 UR6, c[0x0][0x358] ;  /* 0x00006b00ff0677ac */ /* 0x000e620008000a00 */
[----:B------:R-:W-:Y:S02]  /*0150*/  LOP3.LUT R13, R0, 0xf, RZ, 0xc0, !PT ;  /* 0x0000000f000d7812 */ /* 0x000fe400078ec0ff */
[----:B------:R-:W-:-:S02]  /*0160*/  ISETP.GE.U32.AND.EX P1, PT, R4, RZ, PT, P1 ;  /* 0x000000ff0400720c */ /* 0x000fc40003f26110 */
[----:B------:R-:W-:Y:S02]  /*0170*/  SHF.R.U32.HI R12, RZ, 0x1e, R5 ;  /* 0x0000001eff0c7819 */ /* 0x000fe40000011605 */
[----:B------:R-:W-:Y:S02]  /*0180*/  ISETP.NE.U32.AND P0, PT, R13, RZ, PT ;  /* 0x000000ff0d00720c */ /* 0x000fe40003f05070 */
[----:B------:R-:W-:Y:S02]  /*0190*/  IADD3.X R6, PT, PT, R7, -0x1, RZ, P2, !PT ;  /* 0xffffffff07067810 */ /* 0x000fe400017fe4ff */
[----:B0-----:R-:W-:Y:S02]  /*01a0*/  IADD3 R4, P3, PT, R8, UR10, RZ ;  /* 0x0000000a08047c10 */ /* 0x001fe4000ff7e0ff */
[----:B------:R-:W-:Y:S02]  /*01b0*/  ISETP.NE.AND.EX P0, PT, RZ, RZ, PT, P0 ;  /* 0x000000ffff00720c */ /* 0x000fe40003f05300 */
[----:B------:R-:W-:Y:S01]  /*01c0*/  IADD3.X R5, PT, PT, R12, UR11, RZ, P3, !PT ;  /* 0x0000000b0c057c10 */ /* 0x000fe20009ffe4ff */
[----:B------:R-:W-:Y:S10]  /*01d0*/  @!P1 BRA `(.L_x_0) ;  /* 0x0000000400289947 */ /* 0x000ff40003800000 */
[----:B-1----:R0:W5:Y:S01]  /*01e0*/  LDG.E R25, desc[UR6][R4.64] ;  /* 0x0000000604197981 */ /* 0x002162000c1e1900 */
[C---:B------:R-:W-:Y:S01]  /*01f0*/  IMAD.SHL.U32 R7, R2.reuse, 0x4, RZ ;  /* 0x0000000402077824 */ /* 0x040fe200078e00ff */
[--C-:B------:R-:W-:Y:S01]  /*0200*/  SHF.L.U64.HI R9, R2, 0x2, R3.reuse ;  /* 0x0000000202097819 */ /* 0x100fe20000010203 */
[----:B------:R-:W-:Y:S01]  /*0210*/  UMOV UR8, 0x1 ;  /* 0x0000000100087882 */ /* 0x000fe20000000000 */
[----:B------:R-:W-:Y:S01]  /*0220*/  LOP3.LUT R10, R0, 0xfffffff0, RZ, 0xc0, !PT ;  /* 0xfffffff0000a7812 */ /* 0x000fe200078ec0ff */
[----:B------:R-:W-:Y:S01]  /*0230*/  UMOV UR4, URZ ;  /* 0x000000ff00047c82 */ /* 0x000fe20008000000 */
[----:B------:R-:W-:Y:S02]  /*0240*/  IADD3 R8, P1, P2, R7, UR10, R8 ;  /* 0x0000000a07087c10 */ /* 0x000fe4000fa3e008 */
[----:B------:R-:W-:Y:S02]  /*0250*/  SHF.L.U64.HI R11, R2, 0x6, R3 ;  /* 0x00000006020b7819 */ /* 0x000fe40000010203 */
[----:B0-----:R-:W-:-:S09]  /*0260*/  IADD3.X R12, PT, PT, R9, UR11, R12, P1, P2 ;  /* 0x0000000b090c7c10 */ /* 0x001fd20008fe440c */
.L_x_1:
[----:B------:R-:W-:Y:S02]  /*0270*/  IMAD.MOV.U32 R16, RZ, RZ, R8 ;  /* 0x000000ffff107224 */ /* 0x000fe400078e0008 */
[----:B------:R-:W-:-:S05]  /*0280*/  IMAD.MOV.U32 R17, RZ, RZ, R12 ;  /* 0x000000ffff117224 */ /* 0x000fca00078e000c */
[----:B0----5:R0:W-:Y:S04]  /*0290*/  STG.E desc[UR6][R16.64], R25 ;  /* 0x0000001910007986 */ /* 0x0211e8000c101906 */
[----:B------:R-:W2:Y:S01]  /*02a0*/  LDG.E R27, desc[UR6][R4.64] ;  /* 0x00000006041b7981 */ /* 0x000ea2000c1e1900 */
[----:B------:R-:W-:-:S05]  /*02b0*/  IADD3 R18, P1, PT, R8, R7, RZ ;  /* 0x0000000708127210 */ /* 0x000fca0007f3e0ff */
[----:B------:R-:W-:Y:S01]  /*02c0*/  IMAD.X R19, R12, 0x1, R9, P1 ;  /* 0x000000010c137824 */ /* 0x000fe200008e0609 */
[----:B------:R-:W-:-:S05]  /*02d0*/  IADD3 R14, P1, PT, R18, R7, RZ ;  /* 0x00000007120e7210 */ /* 0x000fca0007f3e0ff */
[--C-:B------:R-:W-:Y:S01]  /*02e0*/  IMAD.X R15, R19, 0x1, R9.reuse, P1 ;  /* 0x00000001130f7824 */ /* 0x100fe200008e0609 */
[-C--:B------:R-:W-:Y:S01]  /*02f0*/  IADD3 R20, P1, PT, R14, R7.reuse, RZ ;  /* 0x000000070e147210 */ /* 0x080fe20007f3e0ff */
[----:B--2---:R-:W-:Y:S04]  /*0300*/  STG.E desc[UR6][R18.64], R27 ;  /* 0x0000001b12007986 */ /* 0x004fe8000c101906 */
[----:B------:R1:W-:Y:S04]  /*0310*/  STG.E desc[UR6][R14.64], R27 ;  /* 0x0000001b0e007986 */ /* 0x0003e8000c101906 */
[----:B------:R-:W2:Y:S01]  /*0320*/  LDG.E R29, desc[UR6][R4.64] ;  /* 0x00000006041d7981 */ /* 0x000ea2000c1e1900 */
[----:B------:R-:W-:Y:S01]  /*0330*/  IMAD.X R21, R15, 0x1, R9, P1 ;  /* 0x000000010f157824 */ /* 0x000fe200008e0609 */
[----:B0-----:R-:W-:-:S05]  /*0340*/  IADD3 R16, P1, PT, R20, R7, RZ ;  /* 0x0000000714107210 */ /* 0x001fca0007f3e0ff */
[--C-:B------:R-:W-:Y:S01]  /*0350*/  IMAD.X R17, R21, 0x1, R9.reuse, P1 ;  /* 0x0000000115117824 */ /* 0x100fe200008e0609 */
[-C--:B------:R-:W-:Y:S01]  /*0360*/  IADD3 R22, P1, PT, R16, R7.reuse, RZ ;  /* 0x0000000710167210 */ /* 0x080fe20007f3e0ff */
[----:B--2---:R-:W-:Y:S04]  /*0370*/  STG.E desc[UR6][R20.64], R29 ;  /* 0x0000001d14007986 */ /* 0x004fe8000c101906 */
[----:B------:R0:W-:Y:S04]  /*0380*/  STG.E desc[UR6][R16.64], R29 ;  /* 0x0000001d10007986 */ /* 0x0001e8000c101906 */
[----:B------:R-:W2:Y:S01]  /*0390*/  LDG.E R25, desc[UR6][R4.64] ;  /* 0x0000000604197981 */ /* 0x000ea2000c1e1900 */
[----:B------:R-:W-:Y:S01]  /*03a0*/  IMAD.X R23, R17, 0x1, R9, P1 ;  /* 0x0000000111177824 */ /* 0x000fe200008e0609 */
[----:B-1----:R-:W-:-:S05]  /*03b0*/  IADD3 R14, P1, PT, R22, R7, RZ ;  /* 0x00000007160e7210 */ /* 0x002fca0007f3e0ff */
        /* <DEDUP_REMOVED lines=28> */
[----:B------:R-:W-:Y:S01]  /*0580*/  IMAD.X R15, R19, 0x1, R9, P1 ;  /* 0x00000001130f7824 */ /* 0x000fe200008e0609 */
[----:B------:R-:W-:Y:S01]  /*0590*/  UIADD3 UR8, UP0, UPT, UR8, 0x10, URZ ;  /* 0x0000001008087890 */ /* 0x000fe2000ff1e0ff */
[----:B------:R-:W-:-:S03]  /*05a0*/  IADD3 R20, P1, PT, R14, R7, RZ ;  /* 0x000000070e147210 */ /* 0x000fc60007f3e0ff */
[----:B------:R-:W-:Y:S02]  /*05b0*/  UIADD3.X UR4, UPT, UPT, URZ, UR4, URZ, UP0, !UPT ;  /* 0x00000004ff047290 */ /* 0x000fe400087fe4ff */
[----:B0-----:R-:W-:Y:S01]  /*05c0*/  IADD3 R16, P2, PT, -R10, UR8, RZ ;  /* 0x000000080a107c10 */ /* 0x001fe2000ff5e1ff */
[----:B------:R-:W-:Y:S01]  /*05d0*/  IMAD.X R21, R15, 0x1, R9, P1 ;  /* 0x000000010f157824 */ /* 0x000fe200008e0609 */
[----:B--2---:R0:W-:Y:S04]  /*05e0*/  STG.E desc[UR6][R18.64], R27 ;  /* 0x0000001b12007986 */ /* 0x0041e8000c101906 */
[----:B------:R0:W-:Y:S04]  /*05f0*/  STG.E desc[UR6][R14.64], R27 ;  /* 0x0000001b0e007986 */ /* 0x0001e8000c101906 */
[----:B------:R-:W2:Y:S01]  /*0600*/  LDG.E R25, desc[UR6][R4.64] ;  /* 0x0000000604197981 */ /* 0x000ea2000c1e1900 */
[----:B------:R-:W-:-:S02]  /*0610*/  ISETP.NE.U32.AND P1, PT, R16, 0x1, PT ;  /* 0x000000011000780c */ /* 0x000fc40003f25070 */
[----:B------:R-:W-:Y:S02]  /*0620*/  IADD3.X R16, PT, PT, ~R6, UR4, RZ, P2, !PT ;  /* 0x0000000406107c10 */ /* 0x000fe400097fe5ff */
[----:B------:R-:W-:Y:S02]  /*0630*/  LEA R8, P2, R2, R8, 0x6 ;  /* 0x0000000802087211 */ /* 0x000fe400078430ff */
[----:B------:R-:W-:-:S03]  /*0640*/  ISETP.NE.AND.EX P1, PT, R16, RZ, PT, P1 ;  /* 0x000000ff1000720c */ /* 0x000fc60003f25310 */
[----:B------:R-:W-:Y:S01]  /*0650*/  IMAD.X R12, R12, 0x1, R11, P2 ;  /* 0x000000010c0c7824 */ /* 0x000fe200010e060b */
[----:B--2---:R0:W-:Y:S09]  /*0660*/  STG.E desc[UR6][R20.64], R25 ;  /* 0x0000001914007986 */ /* 0x0041f2000c101906 */
[----:B------:R-:W-:Y:S05]  /*0670*/  @P1 BRA `(.L_x_1) ;  /* 0xfffffff800fc1947 */ /* 0x000fea000383ffff */
.L_x_0:
[----:B-1----:R-:W-:Y:S05]  /*0680*/  @!P0 EXIT ;  /* 0x000000000000894d */ /* 0x002fea0003800000 */
[----:B------:R-:W-:Y:S02]  /*0690*/  ISETP.GE.U32.AND P1, PT, R13, 0x8, PT ;  /* 0x000000080d00780c */ /* 0x000fe40003f26070 */
[----:B0-----:R-:W-:Y:S02]  /*06a0*/  LOP3.LUT R18, R0, 0x7, RZ, 0xc0, !PT ;  /* 0x0000000700127812 */ /* 0x001fe400078ec0ff */
[----:B------:R-:W-:Y:S02]  /*06b0*/  ISETP.GE.U32.AND.EX P1, PT, RZ, RZ, PT, P1 ;  /* 0x000000ffff00720c */ /* 0x000fe40003f26110 */
[----:B------:R-:W-:-:S04]  /*06c0*/  ISETP.NE.U32.AND P0, PT, R18, RZ, PT ;  /* 0x000000ff1200720c */ /* 0x000fc80003f05070 */
[----:B------:R-:W-:-:S07]  /*06d0*/  ISETP.NE.AND.EX P0, PT, RZ, RZ, PT, P0 ;  /* 0x000000ffff00720c */ /* 0x000fce0003f05300 */
[----:B------:R-:W-:Y:S06]  /*06e0*/  @!P1 BRA `(.L_x_2) ;  /* 0x0000000000dc9947 */ /* 0x000fec0003800000 */
[----:B------:R-:W2:Y:S01]  /*06f0*/  LDG.E R19, desc[UR6][R4.64] ;  /* 0x0000000604137981 */ /* 0x000ea2000c1e1900 */
[----:B------:R-:W-:Y:S01]  /*0700*/  UIADD3 UR5, UPT, UPT, UR8, 0x1, URZ ;  /* 0x0000000108057890 */ /* 0x000fe2000fffe0ff */
[C---:B------:R-:W-:Y:S02]  /*0710*/  IMAD R8, R2.reuse, UR4, RZ ;  /* 0x0000000402087c24 */ /* 0x040fe4000f8e02ff */
[----:B------:R-:W-:-:S04]  /*0720*/  IMAD.WIDE.U32 R6, R2, UR8, RZ ;  /* 0x0000000802067c25 */ /* 0x000fc8000f8e00ff */
[----:B------:R-:W-:Y:S01]  /*0730*/  IMAD R9, R3, UR8, R8 ;  /* 0x0000000803097c24 */ /* 0x000fe2000f8e0208 */
[----:B------:R-:W-:Y:S01]  /*0740*/  LEA R8, P1, R6, R4, 0x2 ;  /* 0x0000000406087211 */ /* 0x000fe200078210ff */
[----:B------:R-:W-:-:S04]  /*0750*/  IMAD.WIDE.U32 R10, R2, UR5, RZ ;  /* 0x00000005020a7c25 */ /* 0x000fc8000f8e00ff */
[----:B------:R-:W-:Y:S01]  /*0760*/  IMAD.IADD R9, R7, 0x1, R9 ;  /* 0x0000000107097824 */ /* 0x000fe200078e0209 */
[----:B------:R-:W-:Y:S01]  /*0770*/  LEA R12, P2, R10, R4, 0x2 ;  /* 0x000000040a0c7211 */ /* 0x000fe200078410ff */
[----:B------:R-:W-:-:S03]  /*0780*/  IMAD R7, R3, UR5, R11 ;  /* 0x0000000503077c24 */ /* 0x000fc6000f8e020b */
[-C--:B------:R-:W-:Y:S02]  /*0790*/  LEA.HI.X R9, R6, R5.reuse, R9, 0x2, P1 ;  /* 0x0000000506097211 */ /* 0x080fe400008f1409 */
[----:B------:R-:W-:-:S03]  /*07a0*/  LEA.HI.X R13, R10, R5, R7, 0x2, P2 ;  /* 0x000000050a0d7211 */ /* 0x000fc600010f1407 */
[----:B--2---:R-:W-:Y:S04]  /*07b0*/  STG.E desc[UR6][R8.64], R19 ;  /* 0x0000001308007986 */ /* 0x004fe8000c101906 */
[----:B------:R0:W-:Y:S04]  /*07c0*/  STG.E desc[UR6][R12.64], R19 ;  /* 0x000000130c007986 */ /* 0x0001e8000c101906 */
[----:B------:R-:W2:Y:S01]  /*07d0*/  LDG.E R21, desc[UR6][R4.64] ;  /* 0x0000000604157981 */ /* 0x000ea2000c1e1900 */
[----:B------:R-:W-:Y:S02]  /*07e0*/  UIADD3 UR5, UPT, UPT, UR8, 0x2, URZ ;  /* 0x0000000208057890 */ /* 0x000fe4000fffe0ff */
[----:B------:R-:W-:-:S04]  /*07f0*/  UIADD3 UR4, UPT, UPT, UR8, 0x3, URZ ;  /* 0x0000000308047890 */ /* 0x000fc8000fffe0ff */
[----:B------:R-:W-:-:S04]  /*0800*/  IMAD.WIDE.U32 R6, R2, UR5, RZ ;  /* 0x0000000502067c25 */ /* 0x000fc8000f8e00ff */
[----:B------:R-:W-:Y:S01]  /*0810*/  IMAD.WIDE.U32 R14, R2, UR4, RZ ;  /* 0x00000004020e7c25 */ /* 0x000fe2000f8e00ff */
[----:B------:R-:W-:-:S03]  /*0820*/  LEA R10, P1, R6, R4, 0x2 ;  /* 0x00000004060a7211 */ /* 0x000fc600078210ff */
[C---:B------:R-:W-:Y:S01]  /*0830*/  IMAD R11, R3.reuse, UR5, R7 ;  /* 0x00000005030b7c24 */ /* 0x040fe2000f8e0207 */
[----:B------:R-:W-:Y:S01]  /*0840*/  LEA R16, P2, R14, R4, 0x2 ;  /* 0x000000040e107211 */ /* 0x000fe200078410ff */
[----:B------:R-:W-:-:S03]  /*0850*/  IMAD R7, R3, UR4, R15 ;  /* 0x0000000403077c24 */ /* 0x000fc6000f8e020f */
[-C--:B------:R-:W-:Y:S02]  /*0860*/  LEA.HI.X R11, R6, R5.reuse, R11, 0x2, P1 ;  /* 0x00000005060b7211 */ /* 0x080fe400008f140b */
[----:B------:R-:W-:-:S03]  /*0870*/  LEA.HI.X R17, R14, R5, R7, 0x2, P2 ;  /* 0x000000050e117211 */ /* 0x000fc600010f1407 */
[----:B--2---:R-:W-:Y:S04]  /*0880*/  STG.E desc[UR6][R10.64], R21 ;  /* 0x000000150a007986 */ /* 0x004fe8000c101906 */
[----:B------:R1:W-:Y:S04]  /*0890*/  STG.E desc[UR6][R16.64], R21 ;  /* 0x0000001510007986 */ /* 0x0003e8000c101906 */
[----:B0-----:R-:W2:Y:S01]  /*08a0*/  LDG.E R19, desc[UR6][R4.64] ;  /* 0x0000000604137981 */ /* 0x001ea2000c1e1900 */
        /* <DEDUP_REMOVED lines=10> */
[----:B--2---:R0:W-:Y:S04]  /*0950*/  STG.E desc[UR6][R8.64], R19 ;  /* 0x0000001308007986 */ /* 0x0041e8000c101906 */
[----:B------:R0:W-:Y:S04]  /*0960*/  STG.E desc[UR6][R14.64], R19 ;  /* 0x000000130e007986 */ /* 0x0001e8000c101906 */
[----:B-1----:R-:W2:Y:S01]  /*0970*/  LDG.E R21, desc[UR6][R4.64] ;  /* 0x0000000604157981 */ /* 0x002ea2000c1e1900 */
[----:B------:R-:W-:Y:S02]  /*0980*/  UIADD3 UR5, UPT, UPT, UR8, 0x6, URZ ;  /* 0x0000000608057890 */ /* 0x000fe4000fffe0ff */
[----:B------:R-:W-:-:S02]  /*0990*/  UIADD3 UR4, UPT, UPT, UR8, 0x7, URZ ;  /* 0x0000000708047890 */ /* 0x000fc4000fffe0ff */
[----:B------:R-:W-:Y:S02]  /*09a0*/  UIADD3 UR8, UPT, UPT, UR8, 0x8, URZ ;  /* 0x0000000808087890 */ /* 0x000fe4000fffe0ff */
[----:B------:R-:W-:-:S04]  /*09b0*/  IMAD.WIDE.U32 R6, R2, UR5, RZ ;  /* 0x0000000502067c25 */ /* 0x000fc8000f8e00ff */
[----:B------:R-:W-:Y:S01]  /*09c0*/  IMAD.WIDE.U32 R12, R2, UR4, RZ ;  /* 0x00000004020c7c25 */ /* 0x000fe2000f8e00ff */
[----:B------:R-:W-:-:S03]  /*09d0*/  LEA R10, P1, R6, R4, 0x2 ;  /* 0x00000004060a7211 */ /* 0x000fc600078210ff */
[C---:B------:R-:W-:Y:S01]  /*09e0*/  IMAD R11, R3.reuse, UR5, R7 ;  /* 0x00000005030b7c24 */ /* 0x040fe2000f8e0207 */
[----:B------:R-:W-:Y:S01]  /*09f0*/  LEA R16, P2, R12, R4, 0x2 ;  /* 0x000000040c107211 */ /* 0x000fe200078410ff */
[----:B------:R-:W-:Y:S01]  /*0a00*/  IMAD R7, R3, UR4, R13 ;  /* 0x0000000403077c24 */ /* 0x000fe2000f8e020d */
[----:B------:R-:W-:Y:S02]  /*0a10*/  UMOV UR4, URZ ;  /* 0x000000ff00047c82 */ /* 0x000fe40008000000 */
[-C--:B------:R-:W-:Y:S02]  /*0a20*/  LEA.HI.X R11, R6, R5.reuse, R11, 0x2, P1 ;  /* 0x00000005060b7211 */ /* 0x080fe400008f140b */
[----:B------:R-:W-:-:S03]  /*0a30*/  LEA.HI.X R17, R12, R5, R7, 0x2, P2 ;  /* 0x000000050c117211 */ /* 0x000fc600010f1407 */
[----:B--2---:R0:W-:Y:S04]  /*0a40*/  STG.E desc[UR6][R10.64], R21 ;  /* 0x000000150a007986 */ /* 0x0041e8000c101906 */
[----:B------:R0:W-:Y:S02]  /*0a50*/  STG.E desc[UR6][R16.64], R21 ;  /* 0x0000001510007986 */ /* 0x0001e4000c101906 */
.L_x_2:
[----:B------:R-:W-:Y:S05]  /*0a60*/  @!P0 EXIT ;  /* 0x000000000000894d */ /* 0x000fea0003800000 */
[----:B------:R-:W-:Y:S01]  /*0a70*/  ISETP.GE.U32.AND P1, PT, R18, 0x4, PT ;  /* 0x000000041200780c */ /* 0x000fe20003f26070 */
[----:B------:R-:W-:Y:S01]  /*0a80*/  IMAD.MOV.U32 R6, RZ, RZ, RZ ;  /* 0x000000ffff067224 */ /* 0x000fe200078e00ff */
[----:B------:R-:W-:Y:S02]  /*0a90*/  LOP3.LUT R0, R0, 0x3, RZ, 0xc0, !PT ;  /* 0x0000000300007812 */ /* 0x000fe400078ec0ff */
[----:B------:R-:W-:Y:S02]  /*0aa0*/  ISETP.GE.U32.AND.EX P1, PT, RZ, RZ, PT, P1 ;  /* 0x000000ffff00720c */ /* 0x000fe40003f26110 */
[----:B------:R-:W-:-:S04]  /*0ab0*/  ISETP.NE.U32.AND P0, PT, R0, RZ, PT ;  /* 0x000000ff0000720c */ /* 0x000fc80003f05070 */
[----:B------:R-:W-:-:S07]  /*0ac0*/  ISETP.NE.AND.EX P0, PT, R6, RZ, PT, P0 ;  /* 0x000000ff0600720c */ /* 0x000fce0003f05300 */
[----:B------:R-:W-:Y:S06]  /*0ad0*/  @!P1 BRA `(.L_x_3) ;  /* 0x0000000000749947 */ /* 0x000fec0003800000 */
[----:B------:R-:W2:Y:S01]  /*0ae0*/  LDG.E R7, desc[UR6][R4.64] ;  /* 0x0000000604077981 */ /* 0x000ea2000c1e1900 */
[----:B------:R-:W-:Y:S01]  /*0af0*/  UIADD3 UR5, UPT, UPT, UR8, 0x1, URZ ;  /* 0x0000000108057890 */ /* 0x000fe2000fffe0ff */
[C---:B0-----:R-:W-:Y:S02]  /*0b00*/  IMAD R10, R2.reuse, UR4, RZ ;  /* 0x00000004020a7c24 */ /* 0x041fe4000f8e02ff */
        /* <DEDUP_REMOVED lines=9> */
[----:B--2---:R1:W-:Y:S04]  /*0ba0*/  STG.E desc[UR6][R10.64], R7 ;  /* 0x000000070a007986 */ /* 0x0043e8000c101906 */
[----:B------:R1:W-:Y:S04]  /*0bb0*/  STG.E desc[UR6][R14.64], R7 ;  /* 0x000000070e007986 */ /* 0x0003e8000c101906 */
[----:B------:R-:W2:Y:S01]  /*0bc0*/  LDG.E R21, desc[UR6][R4.64] ;  /* 0x0000000604157981 */ /* 0x000ea2000c1e1900 */
        /* <DEDUP_REMOVED lines=14> */
.L_x_3:
[----:B------:R-:W-:Y:S05]  /*0cb0*/  @!P0 EXIT ;  /* 0x000000000000894d */ /* 0x000fea0003800000 */
[----:B-1----:R1:W5:Y:S02]  /*0cc0*/  LDG.E R7, desc[UR6][R4.64] ;  /* 0x0000000604077981 */ /* 0x002364000c1e1900 */
.L_x_4:
[C---:B0-----:R-:W-:Y:S01]  /*0cd0*/  IMAD R10, R2.reuse, UR4, RZ ;  /* 0x00000004020a7c24 */ /* 0x041fe2000f8e02ff */
[----:B------:R-:W-:Y:S01]  /*0ce0*/  UMOV UR4, URZ ;  /* 0x000000ff00047c82 */ /* 0x000fe20008000000 */
[----:B------:R-:W-:-:S04]  /*0cf0*/  IMAD.WIDE.U32 R8, R2, UR8, RZ ;  /* 0x0000000802087c25 */ /* 0x000fc8000f8e00ff */
[----:B------:R-:W-:Y:S01]  /*0d00*/  IMAD R11, R3, UR8, R10 ;  /* 0x00000008030b7c24 */ /* 0x000fe2000f8e020a */
[----:B------:R-:W-:Y:S01]  /*0d10*/  LEA R10, P0, R8, R4, 0x2 ;  /* 0x00000004080a7211 */ /* 0x000fe200078010ff */
[----:B------:R-:W-:Y:S02]  /*0d20*/  UIADD3 UR8, UPT, UPT, UR8, 0x1, URZ ;  /* 0x0000000108087890 */ /* 0x000fe4000fffe0ff */
[----:B------:R-:W-:-:S05]  /*0d30*/  IMAD.IADD R9, R9, 0x1, R11 ;  /* 0x0000000109097824 */ /* 0x000fca00078e020b */
[----:B------:R-:W-:Y:S02]  /*0d40*/  LEA.HI.X R11, R8, R5, R9, 0x2, P0 ;  /* 0x00000005080b7211 */ /* 0x000fe400000f1409 */
[----:B------:R-:W-:-:S03]  /*0d50*/  IADD3 R0, P0, PT, R0, -0x1, RZ ;  /* 0xffffffff00007810 */ /* 0x000fc60007f1e0ff */
[----:B-----5:R2:W-:Y:S01]  /*0d60*/  STG.E desc[UR6][R10.64], R7 ;  /* 0x000000070a007986 */ /* 0x0205e2000c101906 */
[----:B------:R-:W-:Y:S02]  /*0d70*/  IADD3.X R6, PT, PT, R6, -0x1, RZ, P0, !PT ;  /* 0xffffffff06067810 */ /* 0x000fe400007fe4ff */
[----:B------:R-:W-:-:S04]  /*0d80*/  ISETP.NE.U32.AND P0, PT, R0, RZ, PT ;  /* 0x000000ff0000720c */ /* 0x000fc80003f05070 */
[----:B------:R-:W-:-:S13]  /*0d90*/  ISETP.NE.AND.EX P0, PT, R6, RZ, PT, P0 ;  /* 0x000000ff0600720c */ /* 0x000fda0003f05300 */
[----:B--2---:R-:W-:Y:S05]  /*0da0*/  @P0 BRA `(.L_x_4) ;  /* 0xfffffffc00c80947 */ /* 0x004fea000383ffff */
[----:B------:R-:W-:Y:S05]  /*0db0*/  EXIT ;  /* 0x000000000000794d */ /* 0x000fea0003800000 */
.L_x_5:
[----:B------:R-:W-:-:S00]  /*0dc0*/  BRA `(.L_x_5) ;  /* 0xfffffffc00fc7947 */ /* 0x000fc0000383ffff */
[----:B------:R-:W-:-:S00]  /*0dd0*/  NOP ;  /* 0x0000000000007918 */ /* 0x000fc00000000000 */
        /* <DEDUP_REMOVED lines=10> */
.L_x_20:


//--------------------- .text._Z7shuffleIiEvPT_mP17curandStateXORWOW --------------------------
	.section	.text._Z7shuffleIiEvPT_mP17curandStateXORWOW,"ax",@progbits
	.align	128
        .global         _Z7shuffleIiEvPT_mP17curandStateXORWOW
        .type           _Z7shuffleIiEvPT_mP17curandStateXORWOW,@function
        .size           _Z7shuffleIiEvPT_mP17curandStateXORWOW,(.L_x_21 - _Z7shuffleIiEvPT_mP17curandStateXORWOW)
        .other          _Z7shuffleIiEvPT_mP17curandStateXORWOW,@"STO_CUDA_ENTRY STV_DEFAULT"
_Z7shuffleIiEvPT_mP17curandStateXORWOW:
.text._Z7shuffleIiEvPT_mP17curandStateXORWOW:
[----:B------:R-:W-:Y:S08]  /*0000*/  LDC R1, c[0x0][0x37c] ;  /* 0x0000df00ff017b82 */ /* 0x000ff00000000800 */
[----:B------:R-:W0:Y:S02]  /*0010*/  LDC.64 R14, c[0x0][0x388] ;  /* 0x0000e200ff0e7b82 */ /* 0x000e240000000a00 */
[----:B0-----:R-:W-:-:S04]  /*0020*/  ISETP.NE.U32.AND P0, PT, R14, RZ, PT ;  /* 0x000000ff0e00720c */ /* 0x001fc80003f05070 */
[----:B------:R-:W-:-:S13]  /*0030*/  ISETP.NE.AND.EX P0, PT, R15, RZ, PT, P0 ;  /* 0x000000ff0f00720c */ /* 0x000fda0003f05300 */
[----:B------:R-:W-:Y:S05]  /*0040*/  @!P0 EXIT ;  /* 0x000000000000894d */ /* 0x000fea0003800000 */
[----:B------:R-:W0:Y:S01]  /*0050*/  S2R R3, SR_TID.X ;  /* 0x0000000000037919 */ /* 0x000e220000002100 */
[----:B------:R-:W0:Y:S01]  /*0060*/  S2UR UR4, SR_CTAID.X ;  /* 0x00000000000479c3 */ /* 0x000e220000002500 */
[----:B------:R-:W1:Y:S07]  /*0070*/  LDCU.64 UR6, c[0x0][0x358] ;  /* 0x00006b00ff0677ac */ /* 0x000e6e0008000a00 */
[----:B------:R-:W0:Y:S08]  /*0080*/  LDC R0, c[0x0][0x360] ;  /* 0x0000d800ff007b82 */ /* 0x000e300000000800 */
[----:B------:R-:W2:Y:S01]  /*0090*/  LDC.64 R12, c[0x0][0x390] ;  /* 0x0000e400ff0c7b82 */ /* 0x000ea20000000a00 */
[----:B------:R-:W-:-:S04]  /*00a0*/  ISETP.GE.U32.AND P0, PT, R14, 0x4, PT ;  /* 0x000000040e00780c */ /* 0x000fc80003f06070 */
[----:B------:R-:W-:Y:S01]  /*00b0*/  ISETP.GE.U32.AND.EX P0, PT, R15, RZ, PT, P0 ;  /* 0x000000ff0f00720c */ /* 0x000fe20003f06100 */
[----:B0-----:R-:W-:Y:S01]  /*00c0*/  IMAD R3, R0, UR4, R3 ;  /* 0x0000000400037c24 */ /* 0x001fe2000f8e0203 */
[----:B------:R-:W0:Y:S03]  /*00d0*/  LDCU.64 UR4, c[0x0][0x380] ;  /* 0x00007000ff0477ac */ /* 0x000e260008000a00 */
[----:B------:R-:W-:-:S04]  /*00e0*/  IMAD.WIDE.U32 R4, R3, R14, RZ ;  /* 0x0000000e03047225 */ /* 0x000fc800078e00ff */
[----:B--2---:R-:W-:-:S04]  /*00f0*/  IMAD.WIDE.U32 R12, R3, 0x30, R12 ;  /* 0x00000030030c7825 */ /* 0x004fc800078e000c */
[----:B------:R-:W-:Y:S01]  /*0100*/  IMAD R3, R3, R15, R5 ;  /* 0x0000000f03037224 */ /* 0x000fe200078e0205 */
[----:B-1----:R1:W5:Y:S01]  /*0110*/  LDG.E.64 R6, desc[UR6][R12.64] ;  /* 0x000000060c067981 */ /* 0x002362000c1e1b00 */
[----:B------:R-:W-:-:S03]  /*0120*/  LOP3.LUT R0, R14, 0x3, RZ, 0xc0, !PT ;  /* 0x000000030e007812 */ /* 0x000fc600078ec0ff */
[----:B------:R1:W5:Y:S01]  /*0130*/  LDG.E.64 R10, desc[UR6][R12.64+0x8] ;  /* 0x000008060c0a7981 */ /* 0x000362000c1e1b00 */
[----:B0-----:R-:W-:-:S03]  /*0140*/  LEA R5, P1, R4, UR4, 0x2 ;  /* 0x0000000404057c11 */ /* 0x001fc6000f8210ff */
[----:B------:R1:W5:Y:S01]  /*0150*/  LDG.E.64 R8, desc[UR6][R12.64+0x10] ;  /* 0x000010060c087981 */ /* 0x000362000c1e1b00 */
[----:B------:R-:W-:Y:S02]  /*0160*/  LEA.HI.X R4, R4, UR5, R3, 0x2, P1 ;  /* 0x0000000504047c11 */ /* 0x000fe400088f1403 */
[----:B------:R-:W-:Y:S01]  /*0170*/  CS2R R2, SRZ ;  /* 0x0000000000027805 */ /* 0x000fe2000001ff00 */
[----:B------:R-:W-:Y:S06]  /*0180*/  @!P0 BRA `(.L_x_6) ;  /* 0x0000000800308947 */ /* 0x000fec0003800000 */
[----:B------:R-:W0:Y:S01]  /*0190*/  LDC R3, c[0x0][0x38c] ;  /* 0x0000e300ff037b82 */ /* 0x000e220000000800 */
[----:B------:R-:W-:Y:S01]  /*01a0*/  IADD3 R22, P1, PT, R5, 0x8, RZ ;  /* 0x0000000805167810 */ /* 0x000fe20007f3e0ff */
[----:B-----5:R-:W-:Y:S01]  /*01b0*/  VIADD R6, R6, 0xb0f8a ;  /* 0x000b0f8a06067836 */ /* 0x020fe20000000000 */
[C---:B------:R-:W-:Y:S01]  /*01c0*/  IADD3 R24, P0, PT, R14.reuse, -0x4, RZ ;  /* 0xfffffffc0e187810 */ /* 0x040fe20007f1e0ff */
[----:B------:R-:W-:Y:S01]  /*01d0*/  UMOV UR4, URZ ;  /* 0x000000ff00047c82 */ /* 0x000fe20008000000 */
[----:B------:R-:W-:Y:S01]  /*01e0*/  LOP3.LUT R2, R14, 0xfffffffc, RZ, 0xc0, !PT ;  /* 0xfffffffc0e027812 */ /* 0x000fe200078ec0ff */
[----:B------:R-:W-:Y:S01]  /*01f0*/  IMAD.X R27, RZ, RZ, R4, P1 ;  /* 0x000000ffff1b7224 */ /* 0x000fe200008e0604 */
[----:B------:R-:W-:Y:S01]  /*0200*/  IADD3.X R25, PT, PT, R15, -0x1, RZ, P0, !PT ;  /* 0xffffffff0f197810 */ /* 0x000fe200007fe4ff */
[----:B------:R-:W-:-:S08]  /*0210*/  UMOV UR5, URZ ;  /* 0x000000ff00057c82 */ /* 0x000fd00008000000 */
.L_x_7:
[----:B--2---:R-:W-:Y:S01]  /*0220*/  SHF.R.U32.HI R16, RZ, 0x2, R7 ;  /* 0x00000002ff107819 */ /* 0x004fe20000011607 */
[----:B------:R-:W-:Y:S02]  /*0230*/  IMAD.SHL.U32 R18, R9, 0x10, RZ ;  /* 0x0000001009127824 */ /* 0x000fe400078e00ff */
[----:B------:R-:W-:Y:S01]  /*0240*/  IMAD.MOV.U32 R17, RZ, RZ, R27 ;  /* 0x000000ffff117224 */ /* 0x000fe200078e001b */
[----:B------:R-:W-:Y:S01]  /*0250*/  LOP3.LUT R7, R16, R7, RZ, 0x3c, !PT ;  /* 0x0000000710077212 */ /* 0x000fe200078e3cff */
[----:B------:R-:W-:-:S04]  /*0260*/  IMAD.MOV.U32 R16, RZ, RZ, R22 ;  /* 0x000000ffff107224 */ /* 0x000fc800078e0016 */
[C---:B------:R-:W-:Y:S01]  /*0270*/  IMAD.SHL.U32 R19, R7.reuse, 0x2, RZ ;  /* 0x0000000207137824 */ /* 0x040fe200078e00ff */
[----:B------:R-:W-:Y:S01]  /*0280*/  IADD3 R28, P0, PT, R24, 0x3, RZ ;  /* 0x00000003181c7810 */ /* 0x000fe20007f1e0ff */
[----:B------:R-:W2:Y:S01]  /*0290*/  LDG.E R27, desc[UR6][R16.64+-0x8] ;  /* 0xfffff806101b7981 */ /* 0x000ea2000c1e1900 */
[----:B------:R-:W-:Y:S01]  /*02a0*/  UMOV UR10, 0xe7210be9 ;  /* 0xe7210be9000a7882 */ /* 0x000fe20000000000 */
[----:B------:R-:W-:Y:S01]  /*02b0*/  UMOV UR11, 0x3feffffd ;  /* 0x3feffffd000b7882 */ /* 0x000fe20000000000 */
[----:B------:R-:W-:Y:S01]  /*02c0*/  LOP3.LUT R18, R7, R19, R18, 0x96, !PT ;  /* 0x0000001307127212 */ /* 0x000fe200078e9612 */
[----:B------:R-:W-:Y:S02]  /*02d0*/  IMAD.X R29, RZ, RZ, R25, P0 ;  /* 0x000000ffff1d7224 */ /* 0x000fe400000e0619 */
[----:B------:R-:W-:Y:S01]  /*02e0*/  IMAD.MOV.U32 R7, RZ, RZ, 0x2f800000 ;  /* 0x2f800000ff077424 */ /* 0x000fe200078e00ff */
[----:B------:R-:W-:Y:S01]  /*02f0*/  LOP3.LUT R18, R18, R9, RZ, 0x3c, !PT ;  /* 0x0000000912127212 */ /* 0x000fe200078e3cff */
[----:B------:R-:W3:Y:S03]  /*0300*/  I2F.F64.U64 R22, R28 ;  /* 0x0000001c00167312 */ /* 0x000ee60000301800 */
[----:B------:R-:W-:-:S04]  /*0310*/  IADD3 R19, PT, PT, R6, -0x587c5, R18 ;  /* 0xfffa783b06137810 */ /* 0x000fc80007ffe012 */
[----:B------:R-:W-:-:S05]  /*0320*/  I2FP.F32.U32 R20, R19 ;  /* 0x0000001300147245 */ /* 0x000fca0000201000 */
[----:B------:R-:W-:Y:S01]  /*0330*/  FFMA R19, R20, R7, 1.1641532182693481445e-10 ;  /* 0x2f00000014137423 */ /* 0x000fe20000000007 */
[----:B---3--:R-:W-:-:S03]  /*0340*/  DADD R22, R22, UR10 ;  /* 0x0000000a16167e29 */ /* 0x008fc60008000000 */
[----:B------:R-:W3:Y:S05]  /*0350*/  F2F.F64.F32 R20, R19 ;  /* 0x0000001300147310 */ /* 0x000eea0000201800 */
[----:B---3--:R-:W-:-:S03]  /*0360*/  DMUL R28, R22, R20 ;  /* 0x00000014161c7228 */ /* 0x008fc60000000000 */
[----:B------:R-:W-:Y:S08]  /*0370*/  I2F.U64 R21, UR4 ;  /* 0x0000000400157d12 */ /* 0x000ff00008301000 */
[----:B------:R-:W3:Y:S02]  /*0380*/  F2F.F32.F64 R20, R28 ;  /* 0x0000001c00147310 */ /* 0x000ee40000301000 */
[----:B---3--:R-:W-:-:S06]  /*0390*/  FADD R22, R20, R21 ;  /* 0x0000001514167221 */ /* 0x008fcc0000000000 */
[----:B------:R-:W3:Y:S02]  /*03a0*/  F2I.U64.TRUNC R22, R22 ;  /* 0x0000001600167311 */ /* 0x000ee4000020d800 */
[----:B---3--:R-:W-:-:S04]  /*03b0*/  LEA R20, P0, R22, R5, 0x2 ;  /* 0x0000000516147211 */ /* 0x008fc800078010ff */
[----:B------:R-:W-:-:S05]  /*03c0*/  LEA.HI.X R21, R22, R4, R23, 0x2, P0 ;  /* 0x0000000416157211 */ /* 0x000fca00000f1417 */
[----:B------:R3:W4:Y:S01]  /*03d0*/  LDG.E R23, desc[UR6][R20.64] ;  /* 0x0000000614177981 */ /* 0x000722000c1e1900 */
[----:B------:R-:W-:Y:S02]  /*03e0*/  SHF.R.U32.HI R19, RZ, 0x2, R10 ;  /* 0x00000002ff137819 */ /* 0x000fe4000001160a */
[----:B------:R-:W-:Y:S02]  /*03f0*/  IADD3 R28, P0, PT, R24, 0x2, RZ ;  /* 0x00000002181c7810 */ /* 0x000fe40007f1e0ff */
[----:B------:R-:W-:Y:S01]  /*0400*/  LOP3.LUT R19, R19, R10, RZ, 0x3c, !PT ;  /* 0x0000000a13137212 */ /* 0x000fe200078e3cff */
[----:B------:R-:W-:-:S04]  /*0410*/  IMAD.SHL.U32 R10, R18, 0x10, RZ ;  /* 0x00000010120a7824 */ /* 0x000fc800078e00ff */
[----:B------:R-:W-:-:S05]  /*0420*/  IMAD.SHL.U32 R26, R19, 0x2, RZ ;  /* 0x00000002131a7824 */ /* 0x000fca00078e00ff */
[----:B------:R-:W-:-:S04]  /*0430*/  LOP3.LUT R19, R19, R26, R10, 0x96, !PT ;  /* 0x0000001a13137212 */ /* 0x000fc800078e960a */
[----:B------:R-:W-:Y:S01]  /*0440*/  LOP3.LUT R19, R19, R18, RZ, 0x3c, !PT ;  /* 0x0000001213137212 */ /* 0x000fe200078e3cff */
[----:B------:R-:W-:-:S04]  /*0450*/  IMAD.X R29, RZ, RZ, R25, P0 ;  /* 0x000000ffff1d7224 */ /* 0x000fc800000e0619 */
[----:B------:R-:W-:Y:S02]  /*0460*/  IMAD.IADD R10, R19, 0x1, R6 ;  /* 0x00000001130a7824 */ /* 0x000fe400078e0206 */
[----:B------:R-:W5:Y:S03]  /*0470*/  I2F.F64.U64 R28, R28 ;  /* 0x0000001c001c7312 */ /* 0x000f660000301800 */
[----:B------:R-:W-:-:S05]  /*0480*/  I2FP.F32.U32 R10, R10 ;  /* 0x0000000a000a7245 */ /* 0x000fca0000201000 */
[----:B------:R-:W-:Y:S01]  /*0490*/  FFMA R10, R10, R7, 1.1641532182693481445e-10 ;  /* 0x2f0000000a0a7423 */ /* 0x000fe20000000007 */
[----:B------:R-:W-:Y:S01]  /*04a0*/  UIADD3 UR8, UP0, UPT, UR4, 0x1, URZ ;  /* 0x0000000104087890 */ /* 0x000fe2000ff1e0ff */
[----:B-----5:R-:W-:-:S03]  /*04b0*/  DADD R28, R28, UR10 ;  /* 0x0000000a1c1c7e29 */ /* 0x020fc60008000000 */
[----:B------:R-:W-:Y:S01]  /*04c0*/  UIADD3.X UR9, UPT, UPT, URZ, UR5, URZ, UP0, !UPT ;  /* 0x00000005ff097290 */ /* 0x000fe200087fe4ff */
[----:B--2---:R3:W-:Y:S04]  /*04d0*/  STG.E desc[UR6][R20.64], R27 ;  /* 0x0000001b14007986 */ /* 0x0047e8000c101906 */
[----:B------:R-:W2:Y:S01]  /*04e0*/  LDG.E R26, desc[UR6][R16.64+-0x4] ;  /* 0xfffffc06101a7981 */ /* 0x000ea2000c1e1900 */
[----:B---3--:R-:W3:Y:S08]  /*04f0*/  F2F.F64.F32 R20, R10 ;  /* 0x0000000a00147310 */ /* 0x008ef00000201800 */
[----:B------:R-:W-:Y:S01]  /*0500*/  I2F.U64 R27, UR8 ;  /* 0x00000008001b7d12 */ /* 0x000fe20008301000 */
[----:B---3--:R-:W-:-:S10]  /*0510*/  DMUL R20, R28, R20 ;  /* 0x000000141c147228 */ /* 0x008fd40000000000 */
[----:B------:R-:W3:Y:S02]  /*0520*/  F2F.F32.F64 R20, R20 ;  /* 0x0000001400147310 */ /* 0x000ee40000301000 */
[----:B---3--:R-:W-:-:S06]  /*0530*/  FADD R27, R20, R27 ;  /* 0x0000001b141b7221 */ /* 0x008fcc0000000000 */
[----:B------:R-:W3:Y:S02]  /*0540*/  F2I.U64.TRUNC R20, R27 ;  /* 0x0000001b00147311 */ /* 0x000ee4000020d800 */
[----:B---3--:R-:W-:-:S04]  /*0550*/  LEA R28, P0, R20, R5, 0x2 ;  /* 0x00000005141c7211 */ /* 0x008fc800078010ff */
[----:B------:R-:W-:Y:S01]  /*0560*/  LEA.HI.X R29, R20, R4, R21, 0x2, P0 ;  /* 0x00000004141d7211 */ /* 0x000fe200000f1415 */
[----:B----4-:R3:W-:Y:S04]  /*0570*/  STG.E desc[UR6][R16.64+-0x8], R23 ;  /* 0xfffff81710007986 */ /* 0x0107e8000c101906 */
[----:B------:R4:W5:Y:S01]  /*0580*/  LDG.E R21, desc[UR6][R28.64] ;  /* 0x000000061c157981 */ /* 0x000962000c1e1900 */
[----:B------:R-:W-:-:S04]  /*0590*/  SHF.R.U32.HI R10, RZ, 0x2, R11 ;  /* 0x00000002ff0a7819 */ /* 0x000fc8000001160b */
[----:B------:R-:W-:Y:S01]  /*05a0*/  LOP3.LUT R10, R10, R11, RZ, 0x3c, !PT ;  /* 0x0000000b0a0a7212 */ /* 0x000fe200078e3cff */
[----:B------:R-:W-:-:S04]  /*05b0*/  IMAD.SHL.U32 R11, R19, 0x10, RZ ;  /* 0x00000010130b7824 */ /* 0x000fc800078e00ff */
[----:B------:R-:W-:-:S05]  /*05c0*/  IMAD.SHL.U32 R20, R10, 0x2, RZ ;  /* 0x000000020a147824 */ /* 0x000fca00078e00ff */
[----:B------:R-:W-:Y:S02]  /*05d0*/  LOP3.LUT R20, R10, R20, R11, 0x96, !PT ;  /* 0x000000140a147212 */ /* 0x000fe400078e960b */
[----:B------:R-:W-:Y:S02]  /*05e0*/  IADD3 R10, P0, PT, R24, 0x1, RZ ;  /* 0x00000001180a7810 */ /* 0x000fe40007f1e0ff */
[----:B------:R-:W-:-:S03]  /*05f0*/  LOP3.LUT R20, R20, R19, RZ, 0x3c, !PT ;  /* 0x0000001314147212 */ /* 0x000fc600078e3cff */
[----:B------:R-:W-:Y:S01]  /*0600*/  IMAD.X R11, RZ, RZ, R25, P0 ;  /* 0x000000ffff0b7224 */ /* 0x000fe200000e0619 */
[----:B------:R-:W-:-:S04]  /*0610*/  IADD3 R22, PT, PT, R6, 0x587c5, R20 ;  /* 0x000587c506167810 */ /* 0x000fc80007ffe014 */
[----:B------:R-:W-:Y:S02]  /*0620*/  I2FP.F32.U32 R27, R22 ;  /* 0x00000016001b7245 */ /* 0x000fe40000201000 */
[----:B---3--:R-:W3:Y:S01]  /*0630*/  I2F.F64.U64 R22, R10 ;  /* 0x0000000a00167312 */ /* 0x008ee20000301800 */
[----:B------:R-:W-:-:S04]  /*0640*/  UIADD3 UR8, UP0, UPT, UR4, 0x2, URZ ;  /* 0x0000000204087890 */ /* 0x000fc8000ff1e0ff */
[----:B------:R-:W-:Y:S01]  /*0650*/  UIADD3.X UR9, UPT, UPT, URZ, UR5, URZ, UP0, !UPT ;  /* 0x00000005ff097290 */ /* 0x000fe200087fe4ff */
[----:B---3--:R-:W-:Y:S01]  /*0660*/  DADD R22, R22, UR10 ;  /* 0x0000000a16167e29 */ /* 0x008fe20008000000 */
[----:B--2---:R2:W-:Y:S02]  /*0670*/  STG.E desc[UR6][R28.64], R26 ;  /* 0x0000001a1c007986 */ /* 0x0045e4000c101906 */
[----:B--2---:R-:W-:Y:S02]  /*0680*/  FFMA R26, R27, R7, 1.1641532182693481445e-10 ;  /* 0x2f0000001b1a7423 */ /* 0x004fe40000000007 */
[----:B------:R-:W2:Y:S02]  /*0690*/  LDG.E R27, desc[UR6][R16.64] ;  /* 0x00000006101b7981 */ /* 0x000ea4000c1e1900 */
[----:B------:R-:W3:Y:S02]  /*06a0*/  F2F.F64.F32 R10, R26 ;  /* 0x0000001a000a7310 */ /* 0x000ee40000201800 */
[----:B---3--:R-:W-:-:S06]  /*06b0*/  DMUL R10, R22, R10 ;  /* 0x0000000a160a7228 */ /* 0x008fcc0000000000 */
[----:B------:R-:W-:Y:S08]  /*06c0*/  I2F.U64 R23, UR8 ;  /* 0x0000000800177d12 */ /* 0x000ff00008301000 */
[----:B------:R-:W4:Y:S02]  /*06d0*/  F2F.F32.F64 R22, R10 ;  /* 0x0000000a00167310 */ /* 0x000f240000301000 */
[----:B----4-:R-:W-:-:S06]  /*06e0*/  FADD R28, R22, R23 ;  /* 0x00000017161c7221 */ /* 0x010fcc0000000000 */
[----:B------:R-:W3:Y:S02]  /*06f0*/  F2I.U64.TRUNC R10, R28 ;  /* 0x0000001c000a7311 */ /* 0x000ee4000020d800 */
[----:B---3--:R-:W-:-:S04]  /*0700*/  LEA R22, P0, R10, R5, 0x2 ;  /* 0x000000050a167211 */ /* 0x008fc800078010ff */
[----:B------:R-:W-:Y:S01]  /*0710*/  LEA.HI.X R23, R10, R4, R11, 0x2, P0 ;  /* 0x000000040a177211 */ /* 0x000fe200000f140b */
[----:B-----5:R-:W-:Y:S04]  /*0720*/  STG.E desc[UR6][R16.64+-0x4], R21 ;  /* 0xfffffc1510007986 */ /* 0x020fe8000c101906 */
[----:B------:R3:W4:Y:S01]  /*0730*/  LDG.E R29, desc[UR6][R22.64] ;  /* 0x00000006161d7981 */ /* 0x000722000c1e1900 */
[----:B------:R-:W-:Y:S01]  /*0740*/  SHF.R.U32.HI R26, RZ, 0x2, R8 ;  /* 0x00000002ff1a7819 */ /* 0x000fe20000011608 */
[----:B------:R-:W-:Y:S01]  /*0750*/  IMAD.SHL.U32 R11, R20, 0x10, RZ ;  /* 0x00000010140b7824 */ /* 0x000fe200078e00ff */
[----:B------:R-:W-:Y:S02]  /*0760*/  UIADD3 UR8, UP0, UPT, UR4, 0x3, URZ ;  /* 0x0000000304087890 */ /* 0x000fe4000ff1e0ff */
[----:B------:R-:W-:-:S02]  /*0770*/  LOP3.LUT R26, R26, R8, RZ, 0x3c, !PT ;  /* 0x000000081a1a7212 */ /* 0x000fc400078e3cff */
[----:B------:R-:W-:-:S03]  /*0780*/  UIADD3.X UR9, UPT, UPT, URZ, UR5, URZ, UP0, !UPT ;  /* 0x00000005ff097290 */ /* 0x000fc600087fe4ff */
[----:B------:R-:W-:-:S05]  /*0790*/  IMAD.SHL.U32 R8, R26, 0x2, RZ ;  /* 0x000000021a087824 */ /* 0x000fca00078e00ff */
[----:B------:R-:W-:Y:S01]  /*07a0*/  LOP3.LUT R11, R26, R8, R11, 0x96, !PT ;  /* 0x000000081a0b7212 */ /* 0x000fe200078e960b */
[----:B------:R-:W-:-:S03]  /*07b0*/  IMAD.MOV.U32 R26, RZ, RZ, R9 ;  /* 0x000000ffff1a7224 */ /* 0x000fc600078e0009 */
[----:B------:R-:W-:Y:S02]  /*07c0*/  LOP3.LUT R9, R11, R20, RZ, 0x3c, !PT ;  /* 0x000000140b097212 */ /* 0x000fe400078e3cff */
[----:B------:R-:W5:Y:S02]  /*07d0*/  I2F.F64.U64 R10, R24 ;  /* 0x00000018000a7312 */ /* 0x000f640000301800 */
[----:B------:R-:W-:-:S04]  /*07e0*/  IADD3 R8, PT, PT, R6, 0xb0f8a, R9 ;  /* 0x000b0f8a06087810 */ /* 0x000fc80007ffe009 */
[----:B------:R-:W-:-:S05]  /*07f0*/  I2FP.F32.U32 R8, R8 ;  /* 0x0000000800087245 */ /* 0x000fca0000201000 */
[----:B------:R-:W-:Y:S02]  /*0800*/  FFMA R8, R8, R7, 1.1641532182693481445e-10 ;  /* 0x2f00000008087423 */ /* 0x000fe40000000007 */
[----:B------:R-:W-:Y:S01]  /*0810*/  I2F.U64 R7, UR8 ;  /* 0x0000000800077d12 */ /* 0x000fe20008301000 */
[----:B-----5:R-:W-:Y:S01]  /*0820*/  DADD R10, R10, UR10 ;  /* 0x0000000a0a0a7e29 */ /* 0x020fe20008000000 */
[----:B--2---:R3:W-:Y:S06]  /*0830*/  STG.E desc[UR6][R22.64], R27 ;  /* 0x0000001b16007986 */ /* 0x0047ec000c101906 */
[----:B---3--:R-:W2:Y:S02]  /*0840*/  F2F.F64.F32 R22, R8 ;  /* 0x0000000800167310 */ /* 0x008ea40000201800 */
[----:B--2---:R-:W-:-:S10]  /*0850*/  DMUL R10, R10, R22 ;  /* 0x000000160a0a7228 */ /* 0x004fd40000000000 */
[----:B------:R-:W2:Y:S02]  /*0860*/  F2F.F32.F64 R10, R10 ;  /* 0x0000000a000a7310 */ /* 0x000ea40000301000 */
[----:B--2---:R-:W-:-:S06]  /*0870*/  FADD R7, R10, R7 ;  /* 0x000000070a077221 */ /* 0x004fcc0000000000 */
[----:B------:R-:W2:Y:S02]  /*0880*/  F2I.U64.TRUNC R22, R7 ;  /* 0x0000000700167311 */ /* 0x000ea4000020d800 */
[----:B--2---:R-:W-:-:S04]  /*0890*/  LEA R10, P0, R22, R5, 0x2 ;  /* 0x00000005160a7211 */ /* 0x004fc800078010ff */
[----:B------:R-:W-:Y:S02]  /*08a0*/  LEA.HI.X R11, R22, R4, R23, 0x2, P0 ;  /* 0x00000004160b7211 */ /* 0x000fe400000f1417 */
[----:B------:R-:W2:Y:S04]  /*08b0*/  LDG.E R23, desc[UR6][R16.64+0x4] ;  /* 0x0000040610177981 */ /* 0x000ea8000c1e1900 */
[----:B----4-:R-:W-:Y:S04]  /*08c0*/  STG.E desc[UR6][R16.64], R29 ;  /* 0x0000001d10007986 */ /* 0x010fe8000c101906 */
[----:B------:R-:W3:Y:S01]  /*08d0*/  LDG.E R21, desc[UR6][R10.64] ;  /* 0x000000060a157981 */ /* 0x000ee2000c1e1900 */
[----:B------:R-:W-:-:S04]  /*08e0*/  UIADD3 UR4, UP0, UPT, UR4, 0x4, URZ ;  /* 0x0000000404047890 */ /* 0x000fc8000ff1e0ff */
[----:B------:R-:W-:Y:S02]  /*08f0*/  UIADD3.X UR5, UPT, UPT, URZ, UR5, URZ, UP0, !UPT ;  /* 0x00000005ff057290 */ /* 0x000fe400087fe4ff */
[----:B------:R-:W-:-:S04]  /*0900*/  ISETP.NE.U32.AND P0, PT, R2, UR4, PT ;  /* 0x0000000402007c0c */ /* 0x000fc8000bf05070 */
[----:B0-----:R-:W-:Y:S02]  /*0910*/  ISETP.NE.AND.EX P0, PT, R3, UR5, PT, P0 ;  /* 0x0000000503007c0c */ /* 0x001fe4000bf05300 */
[----:B------:R-:W-:Y:S02]  /*0920*/  IADD3 R22, P2, PT, R16, 0x10, RZ ;  /* 0x0000001010167810 */ /* 0x000fe40007f5e0ff */
[----:B------:R-:W-:Y:S01]  /*0930*/  IADD3 R24, P1, PT, R24, -0x4, RZ ;  /* 0xfffffffc18187810 */ /* 0x000fe20007f3e0ff */
[----:B------:R-:W-:Y:S02]  /*0940*/  IMAD.MOV.U32 R7, RZ, RZ, R26 ;  /* 0x000000ffff077224 */ /* 0x000fe400078e001a */
[----:B------:R-:W-:Y:S01]  /*0950*/  IMAD.X R27, RZ, RZ, R17, P2 ;  /* 0x000000ffff1b7224 */ /* 0x000fe200010e0611 */
[----:B------:R-:W-:Y:S01]  /*0960*/  IADD3.X R25, PT, PT, R25, -0x1, RZ, P1, !PT ;  /* 0xffffffff19197810 */ /* 0x000fe20000ffe4ff */
[----:B------:R-:W-:Y:S02]  /*0970*/  IMAD.MOV.U32 R8, RZ, RZ, R20 ;  /* 0x000000ffff087224 */ /* 0x000fe400078e0014 */
[----:B------:R-:W-:Y:S01]  /*0980*/  VIADD R6, R6, 0x161f14 ;  /* 0x00161f1406067836 */ /* 0x000fe20000000000 */
[----:B--2---:R0:W-:Y:S04]  /*0990*/  STG.E desc[UR6][R10.64], R23 ;  /* 0x000000170a007986 */ /* 0x0041e8000c101906 */
[----:B---3--:R2:W-:Y:S01]  /*09a0*/  STG.E desc[UR6][R16.64+0x4], R21 ;  /* 0x0000041510007986 */ /* 0x0085e2000c101906 */
[----:B0-----:R-:W-:-:S02]  /*09b0*/  IMAD.MOV.U32 R10, RZ, RZ, R18 ;  /* 0x000000ffff0a7224 */ /* 0x001fc400078e0012 */
[----:B------:R-:W-:Y:S01]  /*09c0*/  IMAD.MOV.U32 R11, RZ, RZ, R19 ;  /* 0x000000ffff0b7224 */ /* 0x000fe200078e0013 */
[----:B------:R-:W-:Y:S06]  /*09d0*/  @P0 BRA `(.L_x_7) ;  /* 0xfffffff800100947 */ /* 0x000fec000383ffff */
[----:B--2---:R-:W-:Y:S02]  /*09e0*/  IMAD.MOV.U32 R17, RZ, RZ, R26 ;  /* 0x000000ffff117224 */ /* 0x004fe400078e001a */
[----:B------:R-:W-:Y:S02]  /*09f0*/  VIADD R6, R6, 0xfff4f076 ;  /* 0xfff4f07606067836 */ /* 0x000fe40000000000 */
[----:B------:R-:W-:Y:S02]  /*0a00*/  IMAD.MOV.U32 R21, RZ, RZ, R9 ;  /* 0x000000ffff157224 */ /* 0x000fe400078e0009 */
[----:B------:R-:W-:Y:S02]  /*0a10*/  IMAD.MOV.U32 R8, RZ, RZ, R20 ;  /* 0x000000ffff087224 */ /* 0x000fe400078e0014 */
[----:B------:R-:W-:Y:S02]  /*0a20*/  IMAD.MOV.U32 R11, RZ, RZ, R19 ;  /* 0x000000ffff0b7224 */ /* 0x000fe400078e0013 */
[----:B------:R-:W-:-:S02]  /*0a30*/  IMAD.MOV.U32 R10, RZ, RZ, R18 ;  /* 0x000000ffff0a7224 */ /* 0x000fc400078e0012 */
[----:B------:R-:W-:-:S07]  /*0a40*/  IMAD.MOV.U32 R7, RZ, RZ, R17 ;  /* 0x000000ffff077224 */ /* 0x000fce00078e0011 */
.L_x_6:
[----:B------:R-:W-:-:S04]  /*0a50*/  ISETP.NE.U32.AND P0, PT, R0, RZ, PT ;  /* 0x000000ff0000720c */ /* 0x000fc80003f05070 */
[----:B------:R-:W-:-:S13]  /*0a60*/  ISETP.NE.AND.EX P0, PT, RZ, RZ, PT, P0 ;  /* 0x000000ffff00720c */ /* 0x000fda0003f05300 */
[----:B------:R-:W-:Y:S05]  /*0a70*/  @!P0 BRA `(.L_x_8) ;  /* 0x0000000400d88947 */ /* 0x000fea0003800000 */
[----:B------:R-:W-:Y:S01]  /*0a80*/  ISETP.NE.U32.AND P1, PT, R0, 0x1, PT ;  /* 0x000000010000780c */ /* 0x000fe20003f25070 */
[----:B-----5:R-:W-:Y:S01]  /*0a90*/  IMAD.MOV.U32 R29, RZ, RZ, R8 ;  /* 0x000000ffff1d7224 */ /* 0x020fe200078e0008 */
[----:B------:R-:W-:Y:S01]  /*0aa0*/  LOP3.LUT R16, R14, 0x1, RZ, 0xc0, !PT ;  /* 0x000000010e107812 */ /* 0x000fe200078ec0ff */
[----:B------:R-:W-:Y:S01]  /*0ab0*/  IMAD.MOV.U32 R22, RZ, RZ, R11 ;  /* 0x000000ffff167224 */ /* 0x000fe200078e000b */
[----:B------:R-:W-:Y:S01]  /*0ac0*/  ISETP.NE.AND.EX P1, PT, RZ, RZ, PT, P1 ;  /* 0x000000ffff00720c */ /* 0x000fe20003f25310 */
[--C-:B------:R-:W-:Y:S01]  /*0ad0*/  IMAD.MOV.U32 R19, RZ, RZ, R9.reuse ;  /* 0x000000ffff137224 */ /* 0x100fe200078e0009 */
[----:B------:R-:W-:Y:S01]  /*0ae0*/  ISETP.NE.U32.AND P0, PT, R16, 0x1, PT ;  /* 0x000000011000780c */ /* 0x000fe20003f05070 */
[----:B------:R-:W-:-:S03]  /*0af0*/  IMAD.MOV.U32 R21, RZ, RZ, R9 ;  /* 0x000000ffff157224 */ /* 0x000fc600078e0009 */
[----:B------:R-:W-:-:S07]  /*0b00*/  ISETP.NE.U32.AND.EX P0, PT, RZ, RZ, PT, P0 ;  /* 0x000000ffff00720c */ /* 0x000fce0003f05100 */
[----:B------:R-:W-:Y:S06]  /*0b10*/  @!P1 BRA `(.L_x_9) ;  /* 0x00000004000c9947 */ /* 0x000fec0003800000 */
[----:B------:R-:W-:Y:S01]  /*0b20*/  SHF.R.U32.HI R0, RZ, 0x2, R7 ;  /* 0x00000002ff007819 */ /* 0x000fe20000011607 */
[----:B------:R-:W-:Y:S01]  /*0b30*/  UMOV UR4, 0xe7210be9 ;  /* 0xe7210be900047882 */ /* 0x000fe20000000000 */
[----:B------:R-:W-:Y:S01]  /*0b40*/  LOP3.LUT R23, RZ, R2, RZ, 0x33, !PT ;  /* 0x00000002ff177212 */ /* 0x000fe200078e33ff */
[----:B------:R-:W-:Y:S01]  /*0b50*/  UMOV UR5, 0x3feffffd ;  /* 0x3feffffd00057882 */ /* 0x000fe20000000000 */
[----:B------:R-:W-:Y:S01]  /*0b60*/  LOP3.LUT R0, R0, R7, RZ, 0x3c, !PT ;  /* 0x0000000700007212 */ /* 0x000fe200078e3cff */
[----:B------:R-:W-:Y:S01]  /*0b70*/  IMAD.SHL.U32 R7, R9, 0x10, RZ ;  /* 0x0000001009077824 */ /* 0x000fe200078e00ff */
[----:B------:R-:W-:Y:S01]  /*0b80*/  IADD3 R22, P1, PT, R23, R14, RZ ;  /* 0x0000000e17167210 */ /* 0x000fe20007f3e0ff */
[----:B------:R-:W-:Y:S02]  /*0b90*/  I2F.U64 R27, R2 ;  /* 0x00000002001b7312 */ /* 0x000fe40000301000 */
[----:B------:R-:W-:-:S05]  /*0ba0*/  IMAD.SHL.U32 R16, R0, 0x2, RZ ;  /* 0x0000000200107824 */ /* 0x000fca00078e00ff */
[----:B------:R-:W-:Y:S01]  /*0bb0*/  LOP3.LUT R16, R0, R16, R7, 0x96, !PT ;  /* 0x0000001000107212 */ /* 0x000fe200078e9607 */
[----:B------:R-:W-:Y:S01]  /*0bc0*/  IMAD.MOV.U32 R7, RZ, RZ, 0x2f800000 ;  /* 0x2f800000ff077424 */ /* 0x000fe200078e00ff */
[----:B------:R-:W-:Y:S02]  /*0bd0*/  LOP3.LUT R0, RZ, R3, RZ, 0x33, !PT ;  /* 0x00000003ff007212 */ /* 0x000fe400078e33ff */
[----:B------:R-:W-:-:S03]  /*0be0*/  LOP3.LUT R29, R16, R9, RZ, 0x3c, !PT ;  /* 0x00000009101d7212 */ /* 0x000fc600078e3cff */
[----:B------:R-:W-:Y:S01]  /*0bf0*/  IMAD.X R23, R0, 0x1, R15, P1 ;  /* 0x0000000100177824 */ /* 0x000fe200008e060f */
[----:B------:R-:W-:-:S03]  /*0c00*/  IADD3 R0, PT, PT, R6, 0x587c5, R29 ;  /* 0x000587c506007810 */ /* 0x000fc60007ffe01d */
[----:B------:R-:W0:Y:S01]  /*0c10*/  I2F.F64.U64 R20, R22 ;  /* 0x0000001600147312 */ /* 0x000e220000301800 */
[----:B------:R-:W-:-:S05]  /*0c20*/  I2FP.F32.U32 R0, R0 ;  /* 0x0000000000007245 */ /* 0x000fca0000201000 */
[----:B------:R-:W-:-:S04]  /*0c30*/  FFMA R0, R0, R7, 1.1641532182693481445e-10 ;  /* 0x2f00000000007423 */ /* 0x000fc80000000007 */
[----:B------:R-:W2:Y:S01]  /*0c40*/  F2F.F64.F32 R16, R0 ;  /* 0x0000000000107310 */ /* 0x000ea20000201800 */
[----:B0-----:R-:W-:-:S08]  /*0c50*/  DADD R20, R20, UR4 ;  /* 0x0000000414147e29 */ /* 0x001fd00008000000 */
[----:B--2---:R-:W-:Y:S01]  /*0c60*/  DMUL R24, R20, R16 ;  /* 0x0000001014187228 */ /* 0x004fe20000000000 */
[----:B------:R-:W-:-:S04]  /*0c70*/  LEA R16, P2, R2, R5, 0x2 ;  /* 0x0000000502107211 */ /* 0x000fc800078410ff */
[----:B------:R-:W-:-:S05]  /*0c80*/  LEA.HI.X R17, R2, R4, R3, 0x2, P2 ;  /* 0x0000000402117211 */ /* 0x000fca00010f1403 */
[----:B------:R-:W0:Y:S01]  /*0c90*/  F2F.F32.F64 R24, R24 ;  /* 0x0000001800187310 */ /* 0x000e220000301000 */
[----:B------:R-:W2:Y:S01]  /*0ca0*/  LDG.E R18, desc[UR6][R16.64] ;  /* 0x0000000610127981 */ /* 0x000ea2000c1e1900 */
[----:B0-----:R-:W-:-:S06]  /*0cb0*/  FADD R20, R24, R27 ;  /* 0x0000001b18147221 */ /* 0x001fcc0000000000 */
[----:B------:R-:W0:Y:S02]  /*0cc0*/  F2I.U64.TRUNC R20, R20 ;  /* 0x0000001400147311 */ /* 0x000e24000020d800 */
[----:B0-----:R-:W-:-:S04]  /*0cd0*/  LEA R26, P1, R20, R5, 0x2 ;  /* 0x00000005141a7211 */ /* 0x001fc800078210ff */
[----:B------:R-:W-:-:S05]  /*0ce0*/  LEA.HI.X R27, R20, R4, R21, 0x2, P1 ;  /* 0x00000004141b7211 */ /* 0x000fca00008f1415 */
[----:B------:R-:W3:Y:S01]  /*0cf0*/  LDG.E R0, desc[UR6][R26.64] ;  /* 0x000000061a007981 */ /* 0x000ee2000c1e1900 */
[----:B------:R-:W-:-:S04]  /*0d00*/  SHF.R.U32.HI R21, RZ, 0x2, R10 ;  /* 0x00000002ff157819 */ /* 0x000fc8000001160a */
[----:B------:R-:W-:Y:S01]  /*0d10*/  LOP3.LUT R21, R21, R10, RZ, 0x3c, !PT ;  /* 0x0000000a15157212 */ /* 0x000fe200078e3cff */
[----:B------:R-:W-:-:S04]  /*0d20*/  IMAD.SHL.U32 R10, R29, 0x10, RZ ;  /* 0x000000101d0a7824 */ /* 0x000fc800078e00ff */
[----:B------:R-:W-:Y:S01]  /*0d30*/  IMAD.SHL.U32 R22, R21, 0x2, RZ ;  /* 0x0000000215167824 */ /* 0x000fe200078e00ff */
[----:B------:R-:W-:-:S04]  /*0d40*/  IADD3 R24, P1, PT, -R2, R14, RZ ;  /* 0x0000000e02187210 */ /* 0x000fc80007f3e1ff */
[----:B------:R-:W-:Y:S01]  /*0d50*/  LOP3.LUT R10, R21, R22, R10, 0x96, !PT ;  /* 0x00000016150a7212 */ /* 0x000fe200078e960a */
[----:B------:R-:W-:-:S03]  /*0d60*/  VIADD R6, R6, 0xb0f8a ;  /* 0x000b0f8a06067836 */ /* 0x000fc60000000000 */
[----:B------:R-:W-:Y:S02]  /*0d70*/  LOP3.LUT R21, R10, R29, RZ, 0x3c, !PT ;  /* 0x0000001d0a157212 */ /* 0x000fe400078e3cff */
[----:B------:R-:W-:-:S03]  /*0d80*/  IADD3 R24, P2, PT, R24, -0x2, RZ ;  /* 0xfffffffe18187810 */ /* 0x000fc60007f5e0ff */
[----:B------:R-:W-:Y:S01]  /*0d90*/  IMAD.IADD R10, R6, 0x1, R21 ;  /* 0x00000001060a7824 */ /* 0x000fe200078e0215 */
[----:B------:R-:W-:-:S04]  /*0da0*/  IADD3.X R25, PT, PT, ~R3, -0x1, R15, P2, P1 ;  /* 0xffffffff03197810 */ /* 0x000fc800017e250f */
[----:B------:R-:W-:Y:S01]  /*0db0*/  I2FP.F32.U32 R10, R10 ;  /* 0x0000000a000a7245 */ /* 0x000fe20000201000 */
[----:B------:R-:W0:Y:S04]  /*0dc0*/  I2F.F64.U64 R22, R24 ;  /* 0x0000001800167312 */ /* 0x000e280000301800 */
[----:B------:R-:W-:-:S04]  /*0dd0*/  FFMA R10, R10, R7, 1.1641532182693481445e-10 ;  /* 0x2f0000000a0a7423 */ /* 0x000fc80000000007 */
[----:B------:R-:W4:Y:S01]  /*0de0*/  F2F.F64.F32 R24, R10 ;  /* 0x0000000a00187310 */ /* 0x000f220000201800 */
[----:B0-----:R-:W-:-:S08]  /*0df0*/  DADD R22, R22, UR4 ;  /* 0x0000000416167e29 */ /* 0x001fd00008000000 */
[----:B----4-:R-:W-:Y:S01]  /*0e00*/  DMUL R24, R22, R24 ;  /* 0x0000001816187228 */ /* 0x010fe20000000000 */
[----:B------:R-:W-:-:S05]  /*0e10*/  IADD3 R22, P1, PT, R2, 0x1, RZ ;  /* 0x0000000102167810 */ /* 0x000fca0007f3e0ff */
[----:B------:R-:W-:Y:S01]  /*0e20*/  IMAD.X R23, RZ, RZ, R3, P1 ;  /* 0x000000ffff177224 */ /* 0x000fe200008e0603 */
[----:B------:R-:W-:Y:S08]  /*0e30*/  F2F.F32.F64 R7, R24 ;  /* 0x0000001800077310 */ /* 0x000ff00000301000 */
[----:B------:R-:W0:Y:S02]  /*0e40*/  I2F.U64 R22, R22 ;  /* 0x0000001600167312 */ /* 0x000e240000301000 */
[----:B0-----:R-:W-:-:S06]  /*0e50*/  FADD R7, R7, R22 ;  /* 0x0000001607077221 */ /* 0x001fcc0000000000 */
[----:B------:R-:W0:Y:S02]  /*0e60*/  F2I.U64.TRUNC R22, R7 ;  /* 0x0000000700167311 */ /* 0x000e24000020d800 */
[----:B0-----:R-:W-:-:S04]  /*0e70*/  LEA R24, P1, R22, R5, 0x2 ;  /* 0x0000000516187211 */ /* 0x001fc800078210ff */
[----:B------:R-:W-:Y:S01]  /*0e80*/  LEA.HI.X R25, R22, R4, R23, 0x2, P1 ;  /* 0x0000000416197211 */ /* 0x000fe200008f1417 */
[----:B--2---:R0:W-:Y:S04]  /*0e90*/  STG.E desc[UR6][R26.64], R18 ;  /* 0x000000121a007986 */ /* 0x0041e8000c101906 */
[----:B------:R-:W2:Y:S04]  /*0ea0*/  LDG.E R23, desc[UR6][R16.64+0x4] ;  /* 0x0000040610177981 */ /* 0x000ea8000c1e1900 */
[----:B---3--:R0:W-:Y:S04]  /*0eb0*/  STG.E desc[UR6][R16.64], R0 ;  /* 0x0000000010007986 */ /* 0x0081e8000c101906 */
[----:B------:R-:W3:Y:S01]  /*0ec0*/  LDG.E R28, desc[UR6][R24.64] ;  /* 0x00000006181c7981 */ /* 0x000ee2000c1e1900 */
[----:B------:R-:W-:Y:S01]  /*0ed0*/  IADD3 R2, P1, PT, R2, 0x2, RZ ;  /* 0x0000000202027810 */ /* 0x000fe20007f3e0ff */
[----:B------:R-:W-:-:S02]  /*0ee0*/  IMAD.MOV.U32 R22, RZ, RZ, R9 ;  /* 0x000000ffff167224 */ /* 0x000fc400078e0009 */
[----:B------:R-:W-:Y:S02]  /*0ef0*/  IMAD.MOV.U32 R10, RZ, RZ, R8 ;  /* 0x000000ffff0a7224 */ /* 0x000fe400078e0008 */
[----:B------:R-:W-:Y:S02]  /*0f00*/  IMAD.MOV.U32 R7, RZ, RZ, R11 ;  /* 0x000000ffff077224 */ /* 0x000fe400078e000b */
[----:B------:R-:W-:Y:S02]  /*0f10*/  IMAD.X R3, RZ, RZ, R3, P1 ;  /* 0x000000ffff037224 */ /* 0x000fe400008e0603 */
[----:B------:R-:W-:Y:S01]  /*0f20*/  IMAD.MOV.U32 R20, RZ, RZ, R29 ;  /* 0x000000ffff147224 */ /* 0x000fe200078e001d */
[----:B--2---:R0:W-:Y:S04]  /*0f30*/  STG.E desc[UR6][R24.64], R23 ;  /* 0x0000001718007986 */ /* 0x0041e8000c101906 */
[----:B---3--:R0:W-:Y:S02]  /*0f40*/  STG.E desc[UR6][R16.64+0x4], R28 ;  /* 0x0000041c10007986 */ /* 0x0081e4000c101906 */
.L_x_9:
[----:B0-----:R-:W-:Y:S02]  /*0f50*/  IMAD.MOV.U32 R18, RZ, RZ, R8 ;  /* 0x000000ffff127224 */ /* 0x001fe400078e0008 */
[----:B------:R-:W-:Y:S01]  /*0f60*/  IMAD.MOV.U32 R17, RZ, RZ, R11 ;  /* 0x000000ffff117224 */ /* 0x000fe200078e000b */
[----:B------:R-:W-:Y:S06]  /*0f70*/  @P0 BRA `(.L_x_8) ;  /* 0x0000000000980947 */ /* 0x000fec0003800000 */
[----:B------:R-:W-:Y:S01]  /*0f80*/  SHF.R.U32.HI R0, RZ, 0x2, R7 ;  /* 0x00000002ff007819 */ /* 0x000fe20000011607 */
[----:B------:R-:W-:Y:S01]  /*0f90*/  VIADD R6, R6, 0x587c5 ;  /* 0x000587c506067836 */ /* 0x000fe20000000000 */
[----:B------:R-:W-:Y:S01]  /*0fa0*/  LOP3.LUT R9, RZ, R2, RZ, 0x33, !PT ;  /* 0x00000002ff097212 */ /* 0x000fe200078e33ff */
[----:B------:R-:W-:Y:S01]  /*0fb0*/  UMOV UR4, 0xe7210be9 ;  /* 0xe7210be900047882 */ /* 0x000fe20000000000 */
[----:B------:R-:W-:Y:S01]  /*0fc0*/  LOP3.LUT R0, R0, R7, RZ, 0x3c, !PT ;  /* 0x0000000700007212 */ /* 0x000fe200078e3cff */
[----:B------:R-:W-:Y:S01]  /*0fd0*/  IMAD.SHL.U32 R7, R21, 0x10, RZ ;  /* 0x0000001015077824 */ /* 0x000fe200078e00ff */
[----:B------:R-:W-:Y:S01]  /*0fe0*/  IADD3 R14, P0, PT, R9, R14, RZ ;  /* 0x0000000e090e7210 */ /* 0x000fe20007f1e0ff */
[----:B------:R-:W-:Y:S01]  /*0ff0*/  IMAD.MOV.U32 R9, RZ, RZ, 0x2f800000 ;  /* 0x2f800000ff097424 */ /* 0x000fe200078e00ff */
[----:B------:R-:W-:Y:S01]  /*1000*/  UMOV UR5, 0x3feffffd ;  /* 0x3feffffd00057882 */ /* 0x000fe20000000000 */
[C---:B------:R-:W-:Y:S01]  /*1010*/  IMAD.SHL.U32 R8, R0.reuse, 0x2, RZ ;  /* 0x0000000200087824 */ /* 0x040fe200078e00ff */
[----:B------:R-:W-:Y:S04]  /*1020*/  I2F.U64 R11, R2 ;  /* 0x00000002000b7312 */ /* 0x000fe80000301000 */
[----:B------:R-:W-:-:S02]  /*1030*/  LOP3.LUT R8, R0, R8, R7, 0x96, !PT ;  /* 0x0000000800087212 */ /* 0x000fc400078e9607 */
[----:B------:R-:W-:Y:S02]  /*1040*/  LOP3.LUT R0, RZ, R3, RZ, 0x33, !PT ;  /* 0x00000003ff007212 */ /* 0x000fe400078e33ff */
[----:B------:R-:W-:-:S03]  /*1050*/  LOP3.LUT R7, R8, R21, RZ, 0x3c, !PT ;  /* 0x0000001508077212 */ /* 0x000fc600078e3cff */
[----:B------:R-:W-:Y:S02]  /*1060*/  IMAD.X R15, R0, 0x1, R15, P0 ;  /* 0x00000001000f7824 */ /* 0x000fe400000e060f */
[----:B------:R-:W-:-:S04]  /*1070*/  IMAD.IADD R0, R7, 0x1, R6 ;  /* 0x0000000107007824 */ /* 0x000fc800078e0206 */
        /* <DEDUP_REMOVED lines=15> */
[----:B------:R-:W-:Y:S02]  /*1170*/  IMAD.MOV.U32 R20, RZ, RZ, R21 ;  /* 0x000000ffff147224 */ /* 0x000fe400078e0015 */
[----:B------:R-:W-:Y:S02]  /*1180*/  IMAD.MOV.U32 R19, RZ, RZ, R29 ;  /* 0x000000ffff137224 */ /* 0x000fe400078e001d */
[----:B------:R-:W-:Y:S02]  /*1190*/  IMAD.MOV.U32 R18, RZ, RZ, R22 ;  /* 0x000000ffff127224 */ /* 0x000fe400078e0016 */
[----:B------:R-:W-:Y:S02]  /*11a0*/  IMAD.MOV.U32 R17, RZ, RZ, R10 ;  /* 0x000000ffff117224 */ /* 0x000fe400078e000a */
[----:B------:R-:W-:Y:S01]  /*11b0*/  IMAD.MOV.U32 R21, RZ, RZ, R7 ;  /* 0x000000ffff157224 */ /* 0x000fe200078e0007 */
[----:B--2---:R0:W-:Y:S04]  /*11c0*/  STG.E desc[UR6][R14.64], R23 ;  /* 0x000000170e007986 */ /* 0x0041e8000c101906 */
[----:B---3--:R0:W-:Y:S02]  /*11d0*/  STG.E desc[UR6][R8.64], R5 ;  /* 0x0000000508007986 */ /* 0x0081e4000c101906 */
.L_x_8:
[----:B-----5:R-:W-:Y:S01]  /*11e0*/  IMAD.MOV.U32 R16, RZ, RZ, R6 ;  /* 0x000000ffff107224 */ /* 0x020fe200078e0006 */
[----:B------:R-:W-:Y:S04]  /*11f0*/  STG.E.64 desc[UR6][R12.64+0x8], R18 ;  /* 0x000008120c007986 */ /* 0x000fe8000c101b06 */
[----:B------:R-:W-:Y:S04]  /*1200*/  STG.E.64 desc[UR6][R12.64+0x10], R20 ;  /* 0x000010140c007986 */ /* 0x000fe8000c101b06 */
[----:B------:R-:W-:Y:S01]  /*1210*/  STG.E.64 desc[UR6][R12.64], R16 ;  /* 0x000000100c007986 */ /* 0x000fe2000c101b06 */
[----:B------:R-:W-:Y:S05]  /*1220*/  EXIT ;  /* 0x000000000000794d */ /* 0x000fea0003800000 */
.L_x_10:
        /* <DEDUP_REMOVED lines=13> */
.L_x_21:


//--------------------- .text._Z12setup_kernelP17curandStateXORWOW --------------------------
	.section	.text._Z12setup_kernelP17curandStateXORWOW,"ax",@progbits
	.align	128
        .global         _Z12setup_kernelP17curandStateXORWOW
        .type           _Z12setup_kernelP17curandStateXORWOW,@function
        .size           _Z12setup_kernelP17curandStateXORWOW,(.L_x_22 - _Z12setup_kernelP17curandStateXORWOW)
        .other          _Z12setup_kernelP17curandStateXORWOW,@"STO_CUDA_ENTRY STV_DEFAULT"
_Z12setup_kernelP17curandStateXORWOW:
.text._Z12setup_kernelP17curandStateXORWOW:
[----:B------:R-:W-:Y:S01]  /*0000*/  LDC R1, c[0x0][0x37c] ;  /* 0x0000df00ff017b82 */ /* 0x000fe20000000800 */
[----:B------:R-:W0:Y:S07]  /*0010*/  S2R R13, SR_TID.X ;  /* 0x00000000000d7919 */ /* 0x000e2e0000002100 */
[----:B------:R-:W0:Y:S01]  /*0020*/  S2UR UR6, SR_CTAID.X ;  /* 0x00000000000679c3 */ /* 0x000e220000002500 */
[----:B------:R-:W1:Y:S07]  /*0030*/  LDCU.64 UR4, c[0x0][0x358] ;  /* 0x00006b00ff0477ac */ /* 0x000e6e0008000a00 */
[----:B------:R-:W0:Y:S02]  /*0040*/  LDC R0, c[0x0][0x360] ;  /* 0x0000d800ff007b82 */ /* 0x000e240000000800 */
[----:B0-----:R-:W-:Y:S01]  /*0050*/  IMAD R13, R0, UR6, R13 ;  /* 0x00000006000d7c24 */ /* 0x001fe2000f8e020d */
[----:B------:R-:W-:-:S05]  /*0060*/  CS2R R2, SR_CLOCKLO ;  /* 0x0000000000027805 */ /* 0x000fca0000015000 */
[----:B------:R-:W0:Y:S01]  /*0070*/  LDC.64 R6, c[0x0][0x380] ;  /* 0x0000e000ff067b82 */ /* 0x000e220000000a00 */
[----:B------:R-:W-:Y:S01]  /*0080*/  LOP3.LUT R0, R2, 0xaad26b49, RZ, 0x3c, !PT ;  /* 0xaad26b4902007812 */ /* 0x000fe200078e3cff */
[----:B------:R-:W-:Y:S01]  /*0090*/  BSSY.RECONVERGENT B0, `(.L_x_11) ;  /* 0x00000e0000007945 */ /* 0x000fe20003800200 */
[----:B------:R-:W-:Y:S02]  /*00a0*/  LOP3.LUT R2, R3, 0xf7dcefdd, RZ, 0x3c, !PT ;  /* 0xf7dcefdd03027812 */ /* 0x000fe400078e3cff */
[----:B------:R-:W-:Y:S01]  /*00b0*/  ISETP.NE.AND P0, PT, R13, RZ, PT ;  /* 0x000000ff0d00720c */ /* 0x000fe20003f05270 */
[----:B------:R-:W-:Y:S02]  /*00c0*/  IMAD R0, R0, 0x4182bed5, RZ ;  /* 0x4182bed500007824 */ /* 0x000fe400078e02ff */
[----:B------:R-:W-:Y:S02]  /*00d0*/  IMAD R3, R2, -0x658354e5, RZ ;  /* 0x9a7cab1b02037824 */ /* 0x000fe400078e02ff */
[C---:B------:R-:W-:Y:S01]  /*00e0*/  VIADD R5, R0.reuse, 0x75bcd15 ;  /* 0x075bcd1500057836 */ /* 0x040fe20000000000 */
[C---:B------:R-:W-:Y:S01]  /*00f0*/  LOP3.LUT R8, R0.reuse, 0x159a55e5, RZ, 0x3c, !PT ;  /* 0x159a55e500087812 */ /* 0x040fe200078e3cff */
[C---:B------:R-:W-:Y:S01]  /*0100*/  VIADD R11, R0.reuse, 0x583f19 ;  /* 0x00583f19000b7836 */ /* 0x040fe20000000000 */
[----:B------:R-:W-:Y:S01]  /*0110*/  IADD3 R4, PT, PT, R0, 0x64f0c9, R3 ;  /* 0x0064f0c900047810 */ /* 0x000fe20007ffe003 */
[C---:B------:R-:W-:Y:S01]  /*0120*/  VIADD R9, R3.reuse, 0x1f123bb5 ;  /* 0x1f123bb503097836 */ /* 0x040fe20000000000 */
[----:B------:R-:W-:Y:S01]  /*0130*/  LOP3.LUT R10, R3, 0x5491333, RZ, 0x3c, !PT ;  /* 0x05491333030a7812 */ /* 0x000fe200078e3cff */
[----:B0-----:R-:W-:-:S05]  /*0140*/  IMAD.WIDE R6, R13, 0x30, R6 ;  /* 0x000000300d067825 */ /* 0x001fca00078e0206 */
[----:B-1----:R0:W-:Y:S04]  /*0150*/  STG.E.64 desc[UR4][R6.64], R4 ;  /* 0x0000000406007986 */ /* 0x0021e8000c101b04 */
[----:B------:R0:W-:Y:S04]  /*0160*/  STG.E.64 desc[UR4][R6.64+0x8], R8 ;  /* 0x0000080806007986 */ /* 0x0001e8000c101b04 */
[----:B------:R0:W-:Y:S01]  /*0170*/  STG.E.64 desc[UR4][R6.64+0x10], R10 ;  /* 0x0000100a06007986 */ /* 0x0001e2000c101b04 */
[----:B------:R-:W-:Y:S05]  /*0180*/  @!P0 BRA `(.L_x_12) ;  /* 0x0000000c00408947 */ /* 0x000fea0003800000 */
[----:B------:R-:W-:Y:S01]  /*0190*/  SHF.R.S32.HI R0, RZ, 0x1f, R13 ;  /* 0x0000001fff007819 */ /* 0x000fe2000001140d */
[----:B------:R-:W-:-:S07]  /*01a0*/  IMAD.MOV.U32 R12, RZ, RZ, RZ ;  /* 0x000000ffff0c7224 */ /* 0x000fce00078e00ff */
.L_x_18:
[----:B-1----:R-:W-:Y:S01]  /*01b0*/  LOP3.LUT R2, R13, 0x3, RZ, 0xc0, !PT ;  /* 0x000000030d027812 */ /* 0x002fe200078ec0ff */
[----:B------:R-:W-:Y:S03]  /*01c0*/  BSSY.RECONVERGENT B1, `(.L_x_13) ;  /* 0x00000c6000017945 */ /* 0x000fe60003800200 */
[----:B------:R-:W-:-:S04]  /*01d0*/  ISETP.NE.U32.AND P0, PT, R2, RZ, PT ;  /* 0x000000ff0200720c */ /* 0x000fc80003f05070 */
[----:B------:R-:W-:-:S13]  /*01e0*/  ISETP.NE.AND.EX P0, PT, RZ, RZ, PT, P0 ;  /* 0x000000ffff00720c */ /* 0x000fda0003f05300 */
[----:B------:R-:W-:Y:S05]  /*01f0*/  @!P0 BRA `(.L_x_14) ;  /* 0x0000000c00088947 */ /* 0x000fea0003800000 */
[----:B0-----:R-:W0:Y:S01]  /*0200*/  LDC.64 R8, c[0x4][RZ] ;  /* 0x01000000ff087b82 */ /* 0x001e220000000a00 */
[----:B------:R-:W-:Y:S02]  /*0210*/  IMAD.MOV.U32 R14, RZ, RZ, RZ ;  /* 0x000000ffff0e7224 */ /* 0x000fe400078e00ff */
[----:B0-----:R-:W-:-:S07]  /*0220*/  IMAD.WIDE.U32 R8, R12, 0xc80, R8 ;  /* 0x00000c800c087825 */ /* 0x001fce00078e0008 */
.L_x_17:
[----:B-1----:R-:W-:Y:S01]  /*0230*/  IMAD.MOV.U32 R15, RZ, RZ, RZ ;  /* 0x000000ffff0f7224 */ /* 0x002fe200078e00ff */
[----:B------:R-:W-:Y:S01]  /*0240*/  CS2R R2, SRZ ;  /* 0x0000000000027805 */ /* 0x000fe2000001ff00 */
[----:B------:R-:W-:Y:S01]  /*0250*/  IMAD.MOV.U32 R17, RZ, RZ, RZ ;  /* 0x000000ffff117224 */ /* 0x000fe200078e00ff */
[----:B------:R-:W-:-:S07]  /*0260*/  CS2R R4, SRZ ;  /* 0x0000000000047805 */ /* 0x000fce000001ff00 */
.L_x_16:
[----:B------:R-:W-:-:S05]  /*0270*/  IMAD.WIDE.U32 R10, R17, 0x4, R6 ;  /* 0x00000004110a7825 */ /* 0x000fca00078e0006 */
[----:B------:R0:W5:Y:S01]  /*0280*/  LDG.E R16, desc[UR4][R10.64+0x4] ;  /* 0x000004040a107981 */ /* 0x000162000c1e1900 */
[----:B------:R-:W-:-:S07]  /*0290*/  IMAD.MOV.U32 R19, RZ, RZ, RZ ;  /* 0x000000ffff137224 */ /* 0x000fce00078e00ff */
.L_x_15:
[----:B-----5:R-:W-:Y:S01]  /*02a0*/  SHF.R.U32.HI R24, RZ, R19, R16 ;  /* 0x00000013ff187219 */ /* 0x020fe20000011610 */
[----:B0-----:R-:W-:-:S03]  /*02b0*/  IMAD.SHL.U32 R10, R17, 0x20, RZ ;  /* 0x00000020110a7824 */ /* 0x001fc600078e00ff */
[----:B------:R-:W-:Y:S01]  /*02c0*/  LOP3.LUT R11, R24, 0x1, RZ, 0xc0, !PT ;  /* 0x00000001180b7812 */ /* 0x000fe200078ec0ff */
[----:B------:R-:W-:-:S03]  /*02d0*/  IMAD.IADD R10, R10, 0x1, R19 ;  /* 0x000000010a0a7824 */ /* 0x000fc600078e0213 */
[----:B------:R-:W-:Y:S01]  /*02e0*/  ISETP.NE.U32.AND P0, PT, R11, 0x1, PT ;  /* 0x000000010b00780c */ /* 0x000fe20003f05070 */
[----:B------:R-:W-:-:S03]  /*02f0*/  IMAD R11, R10, 0x5, RZ ;  /* 0x000000050a0b7824 */ /* 0x000fc600078e02ff */
[----:B------:R-:W-:Y:S01]  /*0300*/  R2P PR, R24, 0x7e ;  /* 0x0000007e18007804 */ /* 0x000fe20000000000 */
[----:B------:R-:W-:-:S08]  /*0310*/  IMAD.WIDE.U32 R10, R11, 0x4, R8 ;  /* 0x000000040b0a7825 */ /* 0x000fd000078e0008 */
[----:B------:R-:W2:Y:S04]  /*0320*/  @!P0 LDG.E R18, desc[UR4][R10.64] ;  /* 0x000000040a128981 */ /* 0x000ea8000c1e1900 */
[----:B------:R-:W3:Y:S04]  /*0330*/  @!P0 LDG.E R20, desc[UR4][R10.64+0x10] ;  /* 0x000010040a148981 */ /* 0x000ee8000c1e1900 */
[----:B------:R-:W4:Y:S04]  /*0340*/  @P1 LDG.E R22, desc[UR4][R10.64+0x14] ;  /* 0x000014040a161981 */ /* 0x000f28000c1e1900 */
[----:B------:R-:W4:Y:S04]  /*0350*/  @P2 LDG.E R26, desc[UR4][R10.64+0x28] ;  /* 0x000028040a1a2981 */ /* 0x000f28000c1e1900 */
[----:B------:R-:W4:Y:S04]  /*0360*/  @!P0 LDG.E R21, desc[UR4][R10.64+0x4] ;  /* 0x000004040a158981 */ /* 0x000f28000c1e1900 */
[----:B------:R-:W4:Y:S04]  /*0370*/  @!P0 LDG.E R23, desc[UR4][R10.64+0xc] ;  /* 0x00000c040a178981 */ /* 0x000f28000c1e1900 */
[----:B------:R-:W4:Y:S04]  /*0380*/  @P1 LDG.E R25, desc[UR4][R10.64+0x18] ;  /* 0x000018040a191981 */ /* 0x000f28000c1e1900 */
[----:B------:R-:W4:Y:S04]  /*0390*/  @P3 LDG.E R28, desc[UR4][R10.64+0x3c] ;  /* 0x00003c040a1c3981 */ /* 0x000f28000c1e1900 */
[----:B------:R-:W4:Y:S01]  /*03a0*/  @P6 LDG.E R27, desc[UR4][R10.64+0x7c] ;  /* 0x00007c040a1b6981 */ /* 0x000f22000c1e1900 */
[----:B--2---:R-:W-:-:S03]  /*03b0*/  @!P0 LOP3.LUT R15, R15, R18, RZ, 0x3c, !PT ;  /* 0x000000120f0f8212 */ /* 0x004fc600078e3cff */
[----:B------:R-:W2:Y:S01]  /*03c0*/  @!P0 LDG.E R18, desc[UR4][R10.64+0x8] ;  /* 0x000008040a128981 */ /* 0x000ea2000c1e1900 */
[----:B---3--:R-:W-:-:S03]  /*03d0*/  @!P0 LOP3.LUT R3, R3, R20, RZ, 0x3c, !PT ;  /* 0x0000001403038212 */ /* 0x008fc600078e3cff */
[----:B------:R-:W3:Y:S01]  /*03e0*/  @P1 LDG.E R20, desc[UR4][R10.64+0x24] ;  /* 0x000024040a141981 */ /* 0x000ee2000c1e1900 */
[----:B----4-:R-:W-:-:S03]  /*03f0*/  @P1 LOP3.LUT R15, R15, R22, RZ, 0x3c, !PT ;  /* 0x000000160f0f1212 */ /* 0x010fc600078e3cff */
[----:B------:R-:W4:Y:S01]  /*0400*/  @P2 LDG.E R22, desc[UR4][R10.64+0x38] ;  /* 0x000038040a162981 */ /* 0x000f22000c1e1900 */
[----:B------:R-:W-:-:S03]  /*0410*/  @P2 LOP3.LUT R15, R15, R26, RZ, 0x3c, !PT ;  /* 0x0000001a0f0f2212 */ /* 0x000fc600078e3cff */
[----:B------:R-:W4:Y:S01]  /*0420*/  @P4 LDG.E R26, desc[UR4][R10.64+0x50] ;  /* 0x000050040a1a4981 */ /* 0x000f22000c1e1900 */
[----:B------:R-:W-:-:S03]  /*0430*/  @!P0 LOP3.LUT R4, R4, R21, RZ, 0x3c, !PT ;  /* 0x0000001504048212 */ /* 0x000fc600078e3cff */
[----:B------:R-:W4:Y:S01]  /*0440*/  @P1 LDG.E R21, desc[UR4][R10.64+0x20] ;  /* 0x000020040a151981 */ /* 0x000f22000c1e1900 */
[----:B------:R-:W-:-:S03]  /*0450*/  @!P0 LOP3.LUT R2, R2, R23, RZ, 0x3c, !PT ;  /* 0x0000001702028212 */ /* 0x000fc600078e3cff */
[----:B------:R-:W4:Y:S01]  /*0460*/  @P2 LDG.E R23, desc[UR4][R10.64+0x2c] ;  /* 0x00002c040a172981 */ /* 0x000f22000c1e1900 */
[----:B------:R-:W-:-:S03]  /*0470*/  @P1 LOP3.LUT R4, R4, R25, RZ, 0x3c, !PT ;  /* 0x0000001904041212 */ /* 0x000fc600078e3cff */
[----:B------:R-:W4:Y:S01]  /*0480*/  @P2 LDG.E R25, desc[UR4][R10.64+0x34] ;  /* 0x000034040a192981 */ /* 0x000f22000c1e1900 */
[----:B--2---:R-:W-:-:S03]  /*0490*/  @!P0 LOP3.LUT R5, R5, R18, RZ, 0x3c, !PT ;  /* 0x0000001205058212 */ /* 0x004fc600078e3cff */
[----:B------:R-:W2:Y:S01]  /*04a0*/  @P1 LDG.E R18, desc[UR4][R10.64+0x1c] ;  /* 0x00001c040a121981 */ /* 0x000ea2000c1e1900 */
[----:B---3--:R-:W-:-:S03]  /*04b0*/  @P1 LOP3.LUT R3, R3, R20, RZ, 0x3c, !PT ;  /* 0x0000001403031212 */ /* 0x008fc600078e3cff */
[----:B------:R-:W3:Y:S01]  /*04c0*/  @P2 LDG.E R20, desc[UR4][R10.64+0x30] ;  /* 0x000030040a142981 */ /* 0x000ee2000c1e1900 */
[----:B----4-:R-:W-:-:S03]  /*04d0*/  @P2 LOP3.LUT R3, R3, R22, RZ, 0x3c, !PT ;  /* 0x0000001603032212 */ /* 0x010fc600078e3cff */
[----:B------:R-:W4:Y:S01]  /*04e0*/  @P3 LDG.E R22, desc[UR4][R10.64+0x4c] ;  /* 0x00004c040a163981 */ /* 0x000f22000c1e1900 */
[----:B------:R-:W-:-:S04]  /*04f0*/  @P3 LOP3.LUT R15, R15, R28, RZ, 0x3c, !PT ;  /* 0x0000001c0f0f3212 */ /* 0x000fc800078e3cff */
[----:B------:R-:W-:Y:S02]  /*0500*/  @P4 LOP3.LUT R15, R15, R26, RZ, 0x3c, !PT ;  /* 0x0000001a0f0f4212 */ /* 0x000fe400078e3cff */
[----:B------:R-:W-:Y:S01]  /*0510*/  @P1 LOP3.LUT R2, R2, R21, RZ, 0x3c, !PT ;  /* 0x0000001502021212 */ /* 0x000fe200078e3cff */
[----:B------:R-:W4:Y:S04]  /*0520*/  @P5 LDG.E R26, desc[UR4][R10.64+0x64] ;  /* 0x000064040a1a5981 */ /* 0x000f28000c1e1900 */
[----:B------:R-:W4:Y:S01]  /*0530*/  @P3 LDG.E R21, desc[UR4][R10.64+0x40] ;  /* 0x000040040a153981 */ /* 0x000f22000c1e1900 */
[----:B------:R-:W-:Y:S02]  /*0540*/  @P2 LOP3.LUT R4, R4, R23, RZ, 0x3c, !PT ;  /* 0x0000001704042212 */ /* 0x000fe400078e3cff */
[----:B------:R-:W-:Y:S01]  /*0550*/  @P2 LOP3.LUT R2, R2, R25, RZ, 0x3c, !PT ;  /* 0x0000001902022212 */ /* 0x000fe200078e3cff */
[----:B------:R-:W4:Y:S04]  /*0560*/  @P3 LDG.E R23, desc[UR4][R10.64+0x48] ;  /* 0x000048040a173981 */ /* 0x000f28000c1e1900 */
[----:B------:R-:W4:Y:S01]  /*0570*/  @P4 LDG.E R25, desc[UR4][R10.64+0x54] ;  /* 0x000054040a194981 */ /* 0x000f22000c1e1900 */
[----:B--2---:R-:W-:-:S03]  /*0580*/  @P1 LOP3.LUT R5, R5, R18, RZ, 0x3c, !PT ;  /* 0x0000001205051212 */ /* 0x004fc600078e3cff */
[----:B------:R-:W2:Y:S01]  /*0590*/  @P3 LDG.E R18, desc[UR4][R10.64+0x44] ;  /* 0x000044040a123981 */ /* 0x000ea2000c1e1900 */
[----:B---3--:R-:W-:-:S03]  /*05a0*/  @P2 LOP3.LUT R5, R5, R20, RZ, 0x3c, !PT ;  /* 0x0000001405052212 */ /* 0x008fc600078e3cff */
[----:B------:R-:W3:Y:S01]  /*05b0*/  @P4 LDG.E R20, desc[UR4][R10.64+0x58] ;  /* 0x000058040a144981 */ /* 0x000ee2000c1e1900 */
[----:B----4-:R-:W-:-:S03]  /*05c0*/  @P3 LOP3.LUT R3, R3, R22, RZ, 0x3c, !PT ;  /* 0x0000001603033212 */ /* 0x010fc600078e3cff */
[----:B------:R-:W4:Y:S01]  /*05d0*/  @P4 LDG.E R22, desc[UR4][R10.64+0x60] ;  /* 0x000060040a164981 */ /* 0x000f22000c1e1900 */
[----:B------:R-:W-:Y:S02]  /*05e0*/  LOP3.LUT P0, RZ, R24, 0x80, RZ, 0xc0, !PT ;  /* 0x0000008018ff7812 */ /* 0x000fe4000780c0ff */
[----:B------:R-:W-:Y:S02]  /*05f0*/  @P5 LOP3.LUT R15, R15, R26, RZ, 0x3c, !PT ;  /* 0x0000001a0f0f5212 */ /* 0x000fe400078e3cff */
[----:B------:R-:W4:Y:S01]  /*0600*/  @P6 LDG.E R26, desc[UR4][R10.64+0x78] ;  /* 0x000078040a1a6981 */ /* 0x000f22000c1e1900 */
[----:B------:R-:W-:-:S03]  /*0610*/  @P3 LOP3.LUT R4, R4, R21, RZ, 0x3c, !PT ;  /* 0x0000001504043212 */ /* 0x000fc600078e3cff */
[----:B------:R-:W4:Y:S01]  /*0620*/  @P4 LDG.E R21, desc[UR4][R10.64+0x5c] ;  /* 0x00005c040a154981 */ /* 0x000f22000c1e1900 */
[----:B------:R-:W-:-:S03]  /*0630*/  @P3 LOP3.LUT R2, R2, R23, RZ, 0x3c, !PT ;  /* 0x0000001702023212 */ /* 0x000fc600078e3cff */
[----:B------:R-:W4:Y:S01]  /*0640*/  @P5 LDG.E R23, desc[UR4][R10.64+0x68] ;  /* 0x000068040a175981 */ /* 0x000f22000c1e1900 */
[----:B------:R-:W-:-:S03]  /*0650*/  @P4 LOP3.LUT R4, R4, R25, RZ, 0x3c, !PT ;  /* 0x0000001904044212 */ /* 0x000fc600078e3cff */
[----:B------:R-:W4:Y:S01]  /*0660*/  @P5 LDG.E R25, desc[UR4][R10.64+0x70] ;  /* 0x000070040a195981 */ /* 0x000f22000c1e1900 */
[----:B--2---:R-:W-:-:S03]  /*0670*/  @P3 LOP3.LUT R5, R5, R18, RZ, 0x3c, !PT ;  /* 0x0000001205053212 */ /* 0x004fc600078e3cff */
[----:B------:R-:W2:Y:S01]  /*0680*/  @P5 LDG.E R18, desc[UR4][R10.64+0x6c] ;  /* 0x00006c040a125981 */ /* 0x000ea2000c1e1900 */
[----:B---3--:R-:W-:-:S03]  /*0690*/  @P4 LOP3.LUT R5, R5, R20, RZ, 0x3c, !PT ;  /* 0x0000001405054212 */ /* 0x008fc600078e3cff */
[----:B------:R-:W3:Y:S01]  /*06a0*/  @P5 LDG.E R20, desc[UR4][R10.64+0x74] ;  /* 0x000074040a145981 */ /* 0x000ee2000c1e1900 */
[----:B----4-:R-:W-:-:S03]  /*06b0*/  @P4 LOP3.LUT R3, R3, R22, RZ, 0x3c, !PT ;  /* 0x0000001603034212 */ /* 0x010fc600078e3cff */
[----:B------:R-:W4:Y:S01]  /*06c0*/  @P0 LDG.E R22, desc[UR4][R10.64+0x8c] ;  /* 0x00008c040a160981 */ /* 0x000f22000c1e1900 */
[----:B------:R-:W-:-:S03]  /*06d0*/  @P6 LOP3.LUT R15, R15, R26, RZ, 0x3c, !PT ;  /* 0x0000001a0f0f6212 */ /* 0x000fc600078e3cff */
        /* <DEDUP_REMOVED lines=13> */
[----:B------:R-:W-:Y:S02]  /*07b0*/  @P6 LOP3.LUT R4, R4, R27, RZ, 0x3c, !PT ;  /* 0x0000001b04046212 */ /* 0x000fe400078e3cff */
[----:B------:R-:W-:Y:S02]  /*07c0*/  @P6 LOP3.LUT R2, R2, R21, RZ, 0x3c, !PT ;  /* 0x0000001502026212 */ /* 0x000fe400078e3cff */
[----:B------:R-:W-:Y:S02]  /*07d0*/  @P0 LOP3.LUT R4, R4, R23, RZ, 0x3c, !PT ;  /* 0x0000001704040212 */ /* 0x000fe400078e3cff */
[----:B------:R-:W-:Y:S02]  /*07e0*/  @P0 LOP3.LUT R2, R2, R25, RZ, 0x3c, !PT ;  /* 0x0000001902020212 */ /* 0x000fe400078e3cff */
[----:B--2---:R-:W-:Y:S02]  /*07f0*/  @P6 LOP3.LUT R5, R5, R18, RZ, 0x3c, !PT ;  /* 0x0000001205056212 */ /* 0x004fe400078e3cff */
[----:B---3--:R-:W-:-:S02]  /*0800*/  @P6 LOP3.LUT R3, R3, R20, RZ, 0x3c, !PT ;  /* 0x0000001403036212 */ /* 0x008fc400078e3cff */
[----:B----4-:R-:W-:Y:S02]  /*0810*/  @P0 LOP3.LUT R5, R5, R22, RZ, 0x3c, !PT ;  /* 0x0000001605050212 */ /* 0x010fe400078e3cff */
[----:B------:R-:W-:Y:S02]  /*0820*/  @P0 LOP3.LUT R3, R3, R26, RZ, 0x3c, !PT ;  /* 0x0000001a03030212 */ /* 0x000fe400078e3cff */
[----:B------:R-:W-:-:S13]  /*0830*/  R2P PR, R24.B1, 0x7f ;  /* 0x0000007f18007804 */ /* 0x000fda0000001000 */
[----:B------:R-:W2:Y:S04]  /*0840*/  @P0 LDG.E R18, desc[UR4][R10.64+0xa0] ;  /* 0x0000a0040a120981 */ /* 0x000ea8000c1e1900 */
[----:B------:R-:W3:Y:S04]  /*0850*/  @P1 LDG.E R22, desc[UR4][R10.64+0xb4] ;  /* 0x0000b4040a161981 */ /* 0x000ee8000c1e1900 */
[----:B------:R-:W4:Y:S04]  /*0860*/  @P2 LDG.E R26, desc[UR4][R10.64+0xc8] ;  /* 0x0000c8040a1a2981 */ /* 0x000f28000c1e1900 */
[----:B------:R-:W4:Y:S04]  /*0870*/  @P3 LDG.E R28, desc[UR4][R10.64+0xdc] ;  /* 0x0000dc040a1c3981 */ /* 0x000f28000c1e1900 */
[----:B------:R-:W4:Y:S04]  /*0880*/  @P0 LDG.E R23, desc[UR4][R10.64+0xa4] ;  /* 0x0000a4040a170981 */ /* 0x000f28000c1e1900 */
[----:B------:R-:W4:Y:S04]  /*0890*/  @P0 LDG.E R20, desc[UR4][R10.64+0xa8] ;  /* 0x0000a8040a140981 */ /* 0x000f28000c1e1900 */
[----:B------:R-:W4:Y:S04]  /*08a0*/  @P4 LDG.E R25, desc[UR4][R10.64+0xf0] ;  /* 0x0000f0040a194981 */ /* 0x000f28000c1e1900 */
        /* <DEDUP_REMOVED lines=21> */
[----:B------:R-:W-:Y:S02]  /*0a00*/  LOP3.LUT P0, RZ, R24, 0x8000, RZ, 0xc0, !PT ;  /* 0x0000800018ff7812 */ /* 0x000fe4000780c0ff */
[----:B----4-:R-:W-:Y:S01]  /*0a10*/  @P5 LOP3.LUT R15, R15, R26, RZ, 0x3c, !PT ;  /* 0x0000001a0f0f5212 */ /* 0x010fe200078e3cff */
[----:B------:R-:W4:Y:S04]  /*0a20*/  @P3 LDG.E R24, desc[UR4][R10.64+0xe4] ;  /* 0x0000e4040a183981 */ /* 0x000f28000c1e1900 */
[----:B------:R-:W2:Y:S01]  /*0a30*/  @P6 LDG.E R26, desc[UR4][R10.64+0x118] ;  /* 0x000118040a1a6981 */ /* 0x000ea2000c1e1900 */
        /* <DEDUP_REMOVED lines=8> */
[----:B---3--:R-:W-:-:S03]  /*0ac0*/  @P2 LOP3.LUT R3, R3, R22, RZ, 0x3c, !PT ;  /* 0x0000001603032212 */ /* 0x008fc600078e3cff */
[----:B------:R-:W3:Y:S01]  /*0ad0*/  @P4 LDG.E R22, desc[UR4][R10.64+0x100] ;  /* 0x000100040a164981 */ /* 0x000ee2000c1e1900 */
[----:B--2---:R-:W-:-:S03]  /*0ae0*/  @P6 LOP3.LUT R15, R15, R26, RZ, 0x3c, !PT ;  /* 0x0000001a0f0f6212 */ /* 0x004fc600078e3cff */
[----:B------:R-:W2:Y:S01]  /*0af0*/  @P0 LDG.E R26, desc[UR4][R10.64+0x12c] ;  /* 0x00012c040a1a0981 */ /* 0x000ea2000c1e1900 */
[----:B----4-:R-:W-:-:S03]  /*0b00*/  @P2 LOP3.LUT R2, R2, R23, RZ, 0x3c, !PT ;  /* 0x0000001702022212 */ /* 0x010fc600078e3cff */
[----:B------:R-:W4:Y:S01]  /*0b10*/  @P4 LDG.E R23, desc[UR4][R10.64+0xfc] ;  /* 0x0000fc040a174981 */ /* 0x000f22000c1e1900 */
[----:B------:R-:W-:-:S03]  /*0b20*/  @P2 LOP3.LUT R5, R5, R20, RZ, 0x3c, !PT ;  /* 0x0000001405052212 */ /* 0x000fc600078e3cff */
[----:B------:R-:W4:Y:S01]  /*0b30*/  @P4 LDG.E R20, desc[UR4][R10.64+0xf8] ;  /* 0x0000f8040a144981 */ /* 0x000f22000c1e1900 */
[----:B------:R-:W-:Y:S02]  /*0b40*/  @P3 LOP3.LUT R2, R2, R27, RZ, 0x3c, !PT ;  /* 0x0000001b02023212 */ /* 0x000fe400078e3cff */
[----:B------:R-:W-:Y:S01]  /*0b50*/  @P3 LOP3.LUT R4, R4, R25, RZ, 0x3c, !PT ;  /* 0x0000001904043212 */ /* 0x000fe200078e3cff */
[----:B------:R-:W4:Y:S01]  /*0b60*/  @P5 LDG.E R27, desc[UR4][R10.64+0x110] ;  /* 0x000110040a1b5981 */ /* 0x000f22000c1e1900 */
[----:B------:R-:W-:-:S03]  /*0b70*/  @P3 LOP3.LUT R5, R5, R24, RZ, 0x3c, !PT ;  /* 0x0000001805053212 */ /* 0x000fc600078e3cff */
[----:B------:R-:W4:Y:S04]  /*0b80*/  @P5 LDG.E R25, desc[UR4][R10.64+0x108] ;  /* 0x000108040a195981 */ /* 0x000f28000c1e1900 */
        /* <DEDUP_REMOVED lines=19> */
[----:B------:R-:W-:-:S05]  /*0cc0*/  VIADD R19, R19, 0x10 ;  /* 0x0000001013137836 */ /* 0x000fca0000000000 */
[----:B------:R-:W-:Y:S02]  /*0cd0*/  ISETP.NE.AND P1, PT, R19, 0x20, PT ;  /* 0x000000201300780c */ /* 0x000fe40003f25270 */
[----:B------:R-:W-:Y:S02]  /*0ce0*/  @P5 LOP3.LUT R3, R3, R18, RZ, 0x3c, !PT ;  /* 0x0000001203035212 */ /* 0x000fe400078e3cff */
[----:B------:R-:W-:Y:S02]  /*0cf0*/  @P6 LOP3.LUT R4, R4, R21, RZ, 0x3c, !PT ;  /* 0x0000001504046212 */ /* 0x000fe400078e3cff */
[----:B---3--:R-:W-:-:S04]  /*0d00*/  @P6 LOP3.LUT R3, R3, R22, RZ, 0x3c, !PT ;  /* 0x0000001603036212 */ /* 0x008fc800078e3cff */
[----:B--2---:R-:W-:Y:S02]  /*0d10*/  @P0 LOP3.LUT R3, R3, R26, RZ, 0x3c, !PT ;  /* 0x0000001a03030212 */ /* 0x004fe400078e3cff */
[----:B----4-:R-:W-:Y:S02]  /*0d20*/  @P6 LOP3.LUT R2, R2, R23, RZ, 0x3c, !PT ;  /* 0x0000001702026212 */ /* 0x010fe400078e3cff */
[----:B------:R-:W-:Y:S02]  /*0d30*/  @P6 LOP3.LUT R5, R5, R20, RZ, 0x3c, !PT ;  /* 0x0000001405056212 */ /* 0x000fe400078e3cff */
[----:B------:R-:W-:Y:S02]  /*0d40*/  @P0 LOP3.LUT R2, R2, R27, RZ, 0x3c, !PT ;  /* 0x0000001b02020212 */ /* 0x000fe400078e3cff */
[----:B------:R-:W-:Y:S02]  /*0d50*/  @P0 LOP3.LUT R4, R4, R25, RZ, 0x3c, !PT ;  /* 0x0000001904040212 */ /* 0x000fe400078e3cff */
[----:B------:R-:W-:Y:S01]  /*0d60*/  @P0 LOP3.LUT R5, R5, R24, RZ, 0x3c, !PT ;  /* 0x0000001805050212 */ /* 0x000fe200078e3cff */
[----:B------:R-:W-:Y:S06]  /*0d70*/  @P1 BRA `(.L_x_15) ;  /* 0xfffffff400481947 */ /* 0x000fec000383ffff */
[----:B------:R-:W-:-:S05]  /*0d80*/  VIADD R17, R17, 0x1 ;  /* 0x0000000111117836 */ /* 0x000fca0000000000 */
[----:B------:R-:W-:-:S13]  /*0d90*/  ISETP.NE.AND P0, PT, R17, 0x5, PT ;  /* 0x000000051100780c */ /* 0x000fda0003f05270 */
[----:B------:R-:W-:Y:S05]  /*0da0*/  @P0 BRA `(.L_x_16) ;  /* 0xfffffff400300947 */ /* 0x000fea000383ffff */
[----:B------:R1:W-:Y:S01]  /*0db0*/  STG.E.64 desc[UR4][R6.64+0x8], R4 ;  /* 0x0000080406007986 */ /* 0x0003e2000c101b04 */
[----:B------:R-:W-:Y:S01]  /*0dc0*/  VIADD R14, R14, 0x1 ;  /* 0x000000010e0e7836 */ /* 0x000fe20000000000 */
[----:B------:R-:W-:Y:S02]  /*0dd0*/  LOP3.LUT R11, R13, 0x3, RZ, 0xc0, !PT ;  /* 0x000000030d0b7812 */ /* 0x000fe400078ec0ff */
[----:B------:R1:W-:Y:S02]  /*0de0*/  STG.E.64 desc[UR4][R6.64+0x10], R2 ;  /* 0x0000100206007986 */ /* 0x0003e4000c101b04 */
[----:B------:R-:W-:Y:S02]  /*0df0*/  ISETP.GE.U32.AND P0, PT, R14, R11, PT ;  /* 0x0000000b0e00720c */ /* 0x000fe40003f06070 */
[----:B------:R1:W-:Y:S11]  /*0e00*/  STG.E desc[UR4][R6.64+0x4], R15 ;  /* 0x0000040f06007986 */ /* 0x0003f6000c101904 */
[----:B------:R-:W-:Y:S05]  /*0e10*/  @!P0 BRA `(.L_x_17) ;  /* 0xfffffff400048947 */ /* 0x000fea000383ffff */
.L_x_14:
[----:B------:R-:W-:Y:S05]  /*0e20*/  BSYNC.RECONVERGENT B1 ;  /* 0x0000000000017941 */ /* 0x000fea0003800200 */
.L_x_13:
[C---:B------:R-:W-:Y:S01]  /*0e30*/  ISETP.GT.U32.AND P0, PT, R13.reuse, 0x3, PT ;  /* 0x000000030d00780c */ /* 0x040fe20003f04070 */
[----:B------:R-:W-:Y:S01]  /*0e40*/  VIADD R12, R12, 0x1 ;  /* 0x000000010c0c7836 */ /* 0x000fe20000000000 */
[--C-:B------:R-:W-:Y:S02]  /*0e50*/  SHF.R.U64 R13, R13, 0x2, R0.reuse ;  /* 0x000000020d0d7819 */ /* 0x100fe40000001200 */
[----:B------:R-:W-:Y:S02]  /*0e60*/  ISETP.GT.U32.AND.EX P0, PT, R0, RZ, PT, P0 ;  /* 0x000000ff0000720c */ /* 0x000fe40003f04100 */
[----:B------:R-:W-:-:S11]  /*0e70*/  SHF.R.U32.HI R0, RZ, 0x2, R0 ;  /* 0x00000002ff007819 */ /* 0x000fd60000011600 */
[----:B------:R-:W-:Y:S05]  /*0e80*/  @P0 BRA `(.L_x_18) ;  /* 0xfffffff000c80947 */ /* 0x000fea000383ffff */
.L_x_12:
[----:B------:R-:W-:Y:S05]  /*0e90*/  BSYNC.RECONVERGENT B0 ;  /* 0x0000000000007941 */ /* 0x000fea0003800200 */
.L_x_11:
[----:B------:R-:W-:Y:S04]  /*0ea0*/  STG.E.64 desc[UR4][R6.64+0x18], RZ ;  /* 0x000018ff06007986 */ /* 0x000fe8000c101b04 */
[----:B------:R-:W-:Y:S04]  /*0eb0*/  STG.E desc[UR4][R6.64+0x20], RZ ;  /* 0x000020ff06007986 */ /* 0x000fe8000c101904 */
[----:B------:R-:W-:Y:S01]  /*0ec0*/  STG.E.64 desc[UR4][R6.64+0x28], RZ ;  /* 0x000028ff06007986 */ /* 0x000fe2000c101b04 */
[----:B------:R-:W-:Y:S05]  /*0ed0*/  EXIT ;  /* 0x000000000000794d */ /* 0x000fea0003800000 */
.L_x_19:
        /* <DEDUP_REMOVED lines=10> */
.L_x_22:


//--------------------- .nv.global.init           --------------------------
	.section	.nv.global.init,"aw",@progbits
	.align	4
.nv.global.init:
	.type		mrg32k3aM1SubSeq,@object
	.size		mrg32k3aM1SubSeq,(mrg32k3aM2SubSeq - mrg32k3aM1SubSeq)
mrg32k3aM1SubSeq:
        /*0000*/ 	.byte	0x0b, 0xcc, 0xee, 0x04, 0x73, 0x29, 0x8b, 0x6f, 0xf6, 0x53, 0x03, 0xf6, 0x23, 0xf6, 0xea, 0xda
        /* <DEDUP_REMOVED lines=125> */
	.type		mrg32k3aM2SubSeq,@object
	.size		mrg32k3aM2SubSeq,(mrg32k3aM1 - mrg32k3aM2SubSeq)
mrg32k3aM2SubSeq:
        /* <DEDUP_REMOVED lines=126> */
	.type		mrg32k3aM1,@object
	.size		mrg32k3aM1,(mrg32k3aM1Seq - mrg32k3aM1)
mrg32k3aM1:
        /* <DEDUP_REMOVED lines=144> */
	.type		mrg32k3aM1Seq,@object
	.size		mrg32k3aM1Seq,(mrg32k3aM2 - mrg32k3aM1Seq)
mrg32k3aM1Seq:
        /* <DEDUP_REMOVED lines=144> */
	.type		mrg32k3aM2,@object
	.size		mrg32k3aM2,(mrg32k3aM2Seq - mrg32k3aM2)
mrg32k3aM2:
        /* <DEDUP_REMOVED lines=144> */
	.type		mrg32k3aM2Seq,@object
	.size		mrg32k3aM2Seq,(precalc_xorwow_matrix - mrg32k3aM2Seq)
mrg32k3aM2Seq:
        /* <DEDUP_REMOVED lines=144> */
	.type		precalc_xorwow_matrix,@object
	.size		precalc_xorwow_matrix,(precalc_xorwow_offset_matrix - precalc_xorwow_matrix)
precalc_xorwow_matrix:
        /* <DEDUP_REMOVED lines=6400> */
	.type		precalc_xorwow_offset_matrix,@object
	.size		precalc_xorwow_offset_matrix,(.L_1 - precalc_xorwow_offset_matrix)
precalc_xorwow_offset_matrix:
        /* <DEDUP_REMOVED lines=6400> */
.L_1:


//--------------------- .nv.shared.reserved.0     --------------------------
	.section	.nv.shared.reserved.0,"aw",@nobits
	.weak		__nv_reservedSMEM_offset_0_alias
	.size		__nv_reservedSMEM_offset_0_alias, 0, 64
	.other		__nv_reservedSMEM_offset_0_alias,@"STO_CUDA_RESERVED_SHARED STV_DEFAULT"
__nv_reservedSMEM_offset_0_alias:
	.zero		0
	.zero		64


//--------------------- .nv.constant0._Z11duplicate_nIiEvPT_mm --------------------------
	.section	.nv.constant0._Z11duplicate_nIiEvPT_mm,"a",@progbits
	.sectionflags	@""
	.align	4
.nv.constant0._Z11duplicate_nIiEvPT_mm:
	.zero		920


//--------------------- .nv.constant0._Z7shuffleIiEvPT_mP17curandStateXORWOW --------------------------
	.section	.nv.constant0._Z7shuffleIiEvPT_mP17curandStateXORWOW,"a",@progbits
	.sectionflags	@""
	.align	4
.nv.constant0._Z7shuffleIiEvPT_mP17curandStateXORWOW:
	.zero		920


//--------------------- .nv.constant0._Z12setup_kernelP17curandStateXORWOW --------------------------
	.section	.nv.constant0._Z12setup_kernelP17curandStateXORWOW,"a",@progbits
	.sectionflags	@""
	.align	4
.nv.constant0._Z12setup_kernelP17curandStateXORWOW:
	.zero		904


//--------------------- SYMBOLS --------------------------

	.type		.nv.reservedSmem.offset0,@object
	.size		.nv.reservedSmem.offset0,0x4
